// auto-generated by cutlass_sweep.gemm — config: {"arch": "sm_90", "cluster_m": 8, "cluster_n": 1, "dtype": "bf16", "dtype_b": "bf16", "layout": "nt", "stages": 0, "tile_k": 64, "tile_m": 256, "tile_n": 128}
#include "cutlass/cutlass.h"
#include "cutlass/gemm/collective/collective_builder.hpp"
#include "cutlass/gemm/device/gemm_universal_adapter.h"
#include "cutlass/gemm/kernel/gemm_universal.hpp"
#include "cutlass/epilogue/collective/collective_builder.hpp"

using ElemA = cutlass::bfloat16_t;
using ElemB = cutlass::bfloat16_t;
using ElemCD = cutlass::bfloat16_t;
using Acc  = float;
using TileShape    = cute::Shape<cute::_256, cute::_128, cute::_64>;
using ClusterShape = cute::Shape<cute::_8, cute::_1, cute::_1>;

using CollectiveEpilogue = typename cutlass::epilogue::collective::CollectiveBuilder<
    cutlass::arch::Sm90, cutlass::arch::OpClassTensorOp,
    TileShape, ClusterShape,
    cutlass::epilogue::collective::EpilogueTileAuto,
    Acc, Acc,
    ElemCD, cutlass::layout::RowMajor, 128 / cutlass::sizeof_bits<ElemCD>::value,
    ElemCD, cutlass::layout::RowMajor, 128 / cutlass::sizeof_bits<ElemCD>::value,
    cutlass::epilogue::collective::EpilogueScheduleAuto
  >::CollectiveOp;

using CollectiveMainloop = typename cutlass::gemm::collective::CollectiveBuilder<
    cutlass::arch::Sm90, cutlass::arch::OpClassTensorOp,
    ElemA, cutlass::layout::RowMajor, 128 / cutlass::sizeof_bits<ElemA>::value,
    ElemB, cutlass::layout::ColumnMajor, 128 / cutlass::sizeof_bits<ElemB>::value,
    Acc,
    TileShape, ClusterShape,
    cutlass::gemm::collective::StageCountAutoCarveout<static_cast<int>(sizeof(typename CollectiveEpilogue::SharedStorage))>,
    cutlass::gemm::collective::KernelScheduleAuto
  >::CollectiveOp;

using GemmKernel = cutlass::gemm::kernel::GemmUniversal<
    cute::Shape<int,int,int,int>,
    CollectiveMainloop,
    CollectiveEpilogue
>;
using Gemm = cutlass::gemm::device::GemmUniversalAdapter<GemmKernel>;

// Force the device kernel symbol into the cubin without needing a host main.
auto* _anchor = &cutlass::device_kernel<GemmKernel>;


// ===== COMPILED SASS (sm_90a) =====

	.target	sm_90a

	.elftype	@"ET_EXEC"


//--------------------- .note.nv.tkinfo           --------------------------
	.section	.note.nv.tkinfo,"",@"SHT_NOTE"
	.sectionflags	@"SHF_NOTE_NV_TKINFO"
	.tkinfo
        /*0018*/ 	.word	0x00000002
        /*0030*/ 	.string	""
        /*0030*/ 	.string	"ptxas"
        /*0030*/ 	.string	"Cuda compilation tools, release 13.0, V13.0.88"
        /*0030*/ 	.string	"Build cuda_13.0.r13.0/compiler.36424714_0"
        /*0030*/ 	.string	"-arch sm_90a -m 64 "



//--------------------- .note.nv.cuinfo           --------------------------
	.section	.note.nv.cuinfo,"",@"SHT_NOTE"
	.sectionflags	@"SHF_NOTE_NV_CUINFO"
        /*0018*/ 	.short	0x0002
        /*001a*/ 	.short	0x005a
        /*001c*/ 	.short	0x0082
	.zero		2


//--------------------- .nv.info                  --------------------------
	.section	.nv.info,"",@"SHT_CUDA_INFO"
	.align	4


	//----- nvinfo : EIATTR_REGCOUNT
	.align		4
        /*0000*/ 	.byte	0x04, 0x2f
        /*0002*/ 	.short	(.L_15 - .L_14)
	.align		4
.L_14:
        /*0004*/ 	.word	index@(_ZN7cutlass13device_kernelINS_4gemm6kernel13GemmUniversalIN4cute5tupleIJiiiiEEENS1_10collective13CollectiveMmaINS1_34MainloopSm90TmaGmmaWarpSpecializedILi4ENS5_IJNS4_1CILi8EEENSA_ILi1EEESC_EEENS1_35KernelTmaWarpSpecializedCooperativeEEENS5_IJNSA_ILi256EEENSA_ILi128EEENSA_ILi64EEEEEENS_10bfloat16_tENS5_IJlSC_lEEESK_SL_NS4_8TiledMMAINS4_8MMA_AtomIJNS4_4SM904GMMA28MMA_64x128x16_F32BF16BF16_SSILNSP_5MajorE0ELSR_0ELNSP_7ScaleInE1ELSS_1EEEEEENS4_6LayoutINS5_IJNSA_ILi2EEESC_SC_EEENS5_IJSC_NSA_ILi0EEESY_EEEEENS5_IJNS4_10UnderscoreES11_S11_EEEEENS4_13SM90_TMA_LOADENS4_14ComposedLayoutINS4_7SwizzleILi3ELi4ELi3EEENS4_18smem_ptr_flag_bitsILi16EEENSV_INS5_IJSB_SI_EEENS5_IJSI_SC_EEEEEEEvNS4_8identityENS4_23SM90_TMA_LOAD_MULTICASTES1D_vS1E_EENS_8epilogue10collective6detail29Sm90TmaWarpSpecializedAdapterINS1I_15DefaultEpilogueISK_SL_SL_NS1H_6thread17LinearCombinationISK_Li1EffLNS1M_9ScaleType4KindE0ELNS_15FloatRoundStyleE2ESK_EENS1_15EpilogueDefaultEEEEEvvEEEEvNT_6ParamsE)
        /*0008*/ 	.word	0x000000a8


	//----- nvinfo : EIATTR_FRAME_SIZE
	.align		4
.L_15:
        /*000c*/ 	.byte	0x04, 0x11
        /*000e*/ 	.short	(.L_17 - .L_16)
	.align		4
.L_16:
        /*0010*/ 	.word	index@(_ZN7cutlass13device_kernelINS_4gemm6kernel13GemmUniversalIN4cute5tupleIJiiiiEEENS1_10collective13CollectiveMmaINS1_34MainloopSm90TmaGmmaWarpSpecializedILi4ENS5_IJNS4_1CILi8EEENSA_ILi1EEESC_EEENS1_35KernelTmaWarpSpecializedCooperativeEEENS5_IJNSA_ILi256EEENSA_ILi128EEENSA_ILi64EEEEEENS_10bfloat16_tENS5_IJlSC_lEEESK_SL_NS4_8TiledMMAINS4_8MMA_AtomIJNS4_4SM904GMMA28MMA_64x128x16_F32BF16BF16_SSILNSP_5MajorE0ELSR_0ELNSP_7ScaleInE1ELSS_1EEEEEENS4_6LayoutINS5_IJNSA_ILi2EEESC_SC_EEENS5_IJSC_NSA_ILi0EEESY_EEEEENS5_IJNS4_10UnderscoreES11_S11_EEEEENS4_13SM90_TMA_LOADENS4_14ComposedLayoutINS4_7SwizzleILi3ELi4ELi3EEENS4_18smem_ptr_flag_bitsILi16EEENSV_INS5_IJSB_SI_EEENS5_IJSI_SC_EEEEEEEvNS4_8identityENS4_23SM90_TMA_LOAD_MULTICASTES1D_vS1E_EENS_8epilogue10collective6detail29Sm90TmaWarpSpecializedAdapterINS1I_15DefaultEpilogueISK_SL_SL_NS1H_6thread17LinearCombinationISK_Li1EffLNS1M_9ScaleType4KindE0ELNS_15FloatRoundStyleE2ESK_EENS1_15EpilogueDefaultEEEEEvvEEEEvNT_6ParamsE)
        /*0014*/ 	.word	0x00000000


	//----- nvinfo : EIATTR_MIN_STACK_SIZE
	.align		4
.L_17:
        /*0018*/ 	.byte	0x04, 0x12
        /*001a*/ 	.short	(.L_19 - .L_18)
	.align		4
.L_18:
        /*001c*/ 	.word	index@(_ZN7cutlass13device_kernelINS_4gemm6kernel13GemmUniversalIN4cute5tupleIJiiiiEEENS1_10collective13CollectiveMmaINS1_34MainloopSm90TmaGmmaWarpSpecializedILi4ENS5_IJNS4_1CILi8EEENSA_ILi1EEESC_EEENS1_35KernelTmaWarpSpecializedCooperativeEEENS5_IJNSA_ILi256EEENSA_ILi128EEENSA_ILi64EEEEEENS_10bfloat16_tENS5_IJlSC_lEEESK_SL_NS4_8TiledMMAINS4_8MMA_AtomIJNS4_4SM904GMMA28MMA_64x128x16_F32BF16BF16_SSILNSP_5MajorE0ELSR_0ELNSP_7ScaleInE1ELSS_1EEEEEENS4_6LayoutINS5_IJNSA_ILi2EEESC_SC_EEENS5_IJSC_NSA_ILi0EEESY_EEEEENS5_IJNS4_10UnderscoreES11_S11_EEEEENS4_13SM90_TMA_LOADENS4_14ComposedLayoutINS4_7SwizzleILi3ELi4ELi3EEENS4_18smem_ptr_flag_bitsILi16EEENSV_INS5_IJSB_SI_EEENS5_IJSI_SC_EEEEEEEvNS4_8identityENS4_23SM90_TMA_LOAD_MULTICASTES1D_vS1E_EENS_8epilogue10collective6detail29Sm90TmaWarpSpecializedAdapterINS1I_15DefaultEpilogueISK_SL_SL_NS1H_6thread17LinearCombinationISK_Li1EffLNS1M_9ScaleType4KindE0ELNS_15FloatRoundStyleE2ESK_EENS1_15EpilogueDefaultEEEEEvvEEEEvNT_6ParamsE)
        /*0020*/ 	.word	0x00000000
.L_19:


//--------------------- .nv.compat                --------------------------
	.section	.nv.compat,"",@"SHT_CUDA_COMPAT_INFO"
	.align	4
        /*0000*/ 	.byte	0x02, 0x09, 0x01, 0x00, 0x02, 0x02, 0x04, 0x00, 0x02, 0x05, 0x05, 0x00, 0x03, 0x07, 0x01, 0x01
        /*0010*/ 	.byte	0x02, 0x03, 0x01, 0x00, 0x02, 0x06, 0x01, 0x00, 0x04, 0x0b, 0x08, 0x00, 0x00, 0x00, 0x00, 0x00
        /*0020*/ 	.byte	0x00, 0x00, 0x00, 0x00


//--------------------- .nv.info._ZN7cutlass13device_kernelINS_4gemm6kernel13GemmUniversalIN4cute5tupleIJiiiiEEENS1_10collective13CollectiveMmaINS1_34MainloopSm90TmaGmmaWarpSpecializedILi4ENS5_IJNS4_1CILi8EEENSA_ILi1EEESC_EEENS1_35KernelTmaWarpSpecializedCooperativeEEENS5_IJNSA_ILi256EEENSA_ILi128EEENSA_ILi64EEEEEENS_10bfloat16_tENS5_IJlSC_lEEESK_SL_NS4_8TiledMMAINS4_8MMA_AtomIJNS4_4SM904GMMA28MMA_64x128x16_F32BF16BF16_SSILNSP_5MajorE0ELSR_0ELNSP_7ScaleInE1ELSS_1EEEEEENS4_6LayoutINS5_IJNSA_ILi2EEESC_SC_EEENS5_IJSC_NSA_ILi0EEESY_EEEEENS5_IJNS4_10UnderscoreES11_S11_EEEEENS4_13SM90_TMA_LOADENS4_14ComposedLayoutINS4_7SwizzleILi3ELi4ELi3EEENS4_18smem_ptr_flag_bitsILi16EEENSV_INS5_IJSB_SI_EEENS5_IJSI_SC_EEEEEEEvNS4_8identityENS4_23SM90_TMA_LOAD_MULTICASTES1D_vS1E_EENS_8epilogue10collective6detail29Sm90TmaWarpSpecializedAdapterINS1I_15DefaultEpilogueISK_SL_SL_NS1H_6thread17LinearCombinationISK_Li1EffLNS1M_9ScaleType4KindE0ELNS_15FloatRoundStyleE2ESK_EENS1_15EpilogueDefaultEEEEEvvEEEEvNT_6ParamsE --------------------------
	.section	.nv.info._ZN7cutlass13device_kernelINS_4gemm6kernel13GemmUniversalIN4cute5tupleIJiiiiEEENS1_10collective13CollectiveMmaINS1_34MainloopSm90TmaGmmaWarpSpecializedILi4ENS5_IJNS4_1CILi8EEENSA_ILi1EEESC_EEENS1_35KernelTmaWarpSpecializedCooperativeEEENS5_IJNSA_ILi256EEENSA_ILi128EEENSA_ILi64EEEEEENS_10bfloat16_tENS5_IJlSC_lEEESK_SL_NS4_8TiledMMAINS4_8MMA_AtomIJNS4_4SM904GMMA28MMA_64x128x16_F32BF16BF16_SSILNSP_5MajorE0ELSR_0ELNSP_7ScaleInE1ELSS_1EEEEEENS4_6LayoutINS5_IJNSA_ILi2EEESC_SC_EEENS5_IJSC_NSA_ILi0EEESY_EEEEENS5_IJNS4_10UnderscoreES11_S11_EEEEENS4_13SM90_TMA_LOADENS4_14ComposedLayoutINS4_7SwizzleILi3ELi4ELi3EEENS4_18smem_ptr_flag_bitsILi16EEENSV_INS5_IJSB_SI_EEENS5_IJSI_SC_EEEEEEEvNS4_8identityENS4_23SM90_TMA_LOAD_MULTICASTES1D_vS1E_EENS_8epilogue10collective6detail29Sm90TmaWarpSpecializedAdapterINS1I_15DefaultEpilogueISK_SL_SL_NS1H_6thread17LinearCombinationISK_Li1EffLNS1M_9ScaleType4KindE0ELNS_15FloatRoundStyleE2ESK_EENS1_15EpilogueDefaultEEEEEvvEEEEvNT_6ParamsE,"",@"SHT_CUDA_INFO"
	.sectionflags	@""
	.align	4


	//----- nvinfo : EIATTR_CUDA_API_VERSION
	.align		4
        /*0000*/ 	.byte	0x04, 0x37
        /*0002*/ 	.short	(.L_21 - .L_20)
.L_20:
        /*0004*/ 	.word	0x00000082


	//----- nvinfo : EIATTR_KPARAM_INFO
	.align		4
.L_21:
        /*0008*/ 	.byte	0x04, 0x17
        /*000a*/ 	.short	(.L_23 - .L_22)
.L_22:
        /*000c*/ 	.word	0x00000000
        /*0010*/ 	.short	0x0000
        /*0012*/ 	.short	0x0070
        /*0014*/ 	.byte	0x00, 0xf0, 0x01, 0x10


	//----- nvinfo : EIATTR_SPARSE_MMA_MASK
	.align		4
.L_23:
        /*0018*/ 	.byte	0x03, 0x50
        /*001a*/ 	.short	0x0000


	//----- nvinfo : EIATTR_MAXREG_COUNT
	.align		4
        /*001c*/ 	.byte	0x03, 0x1b
        /*001e*/ 	.short	0x00a8


	//----- nvinfo : EIATTR_NUM_BARRIERS
	.align		4
        /*0020*/ 	.byte	0x02, 0x4c
        /*0022*/ 	.byte	0x01
	.zero		1


	//----- nvinfo : EIATTR_EXTERNS
	.align		4
        /*0024*/ 	.byte	0x04, 0x0f
        /*0026*/ 	.short	(.L_25 - .L_24)


	//   ....[0]....
	.align		4
.L_24:
        /*0028*/ 	.word	index@(__assertfail)


	//----- nvinfo : EIATTR_MERCURY_ISA_VERSION
	.align		4
.L_25:
        /*002c*/ 	.byte	0x03, 0x5f
        /*002e*/ 	.short	0x0101


	//----- nvinfo : EIATTR_INT_WARP_WIDE_INSTR_OFFSETS
	.align		4
        /*0030*/ 	.byte	0x04, 0x31
        /*0032*/ 	.short	(.L_27 - .L_26)


	//   ....[0]....
.L_26:
        /*0034*/ 	.word	0x000004c0


	//   ....[1]....
        /*0038*/ 	.word	0x000004d0


	//   ....[2]....
        /*003c*/ 	.word	0x00000650


	//   ....[3]....
        /*0040*/ 	.word	0x00001f50


	//----- nvinfo : EIATTR_COOP_GROUP_MASK_REGIDS
	.align		4
.L_27:
        /*0044*/ 	.byte	0x04, 0x29
        /*0046*/ 	.short	(.L_29 - .L_28)


	//   ....[0]....
.L_28:
        /*0048*/ 	.word	0xffffffff


	//   ....[1]....
        /*004c*/ 	.word	0xffffffff


	//   ....[2]....
        /*0050*/ 	.word	0xffffffff


	//   ....[3]....
        /*0054*/ 	.word	0xffffffff


	//   ....[4]....
        /*0058*/ 	.word	0xffffffff


	//   ....[5]....
        /*005c*/ 	.word	0xffffffff


	//----- nvinfo : EIATTR_COOP_GROUP_INSTR_OFFSETS
	.align		4
.L_29:
        /*0060*/ 	.byte	0x04, 0x28
        /*0062*/ 	.short	(.L_31 - .L_30)


	//   ....[0]....
.L_30:
        /*0064*/ 	.word	0x00000060


	//   ....[1]....
        /*0068*/ 	.word	0x00000070


	//   ....[2]....
        /*006c*/ 	.word	0x00000130


	//   ....[3]....
        /*0070*/ 	.word	0x000002f0


	//   ....[4]....
        /*0074*/ 	.word	0x000007f0


	//   ....[5]....
        /*0078*/ 	.word	0x00001240


	//----- nvinfo : EIATTR_REG_RECONFIG
	.align		4
.L_31:
        /*007c*/ 	.byte	0x01, 0x54
	.zero		2


	//----- nvinfo : EIATTR_SYSCALL_OFFSETS
	.align		4
        /*0080*/ 	.byte	0x04, 0x46
        /*0082*/ 	.short	(.L_33 - .L_32)


	//   ....[0]....
.L_32:
        /*0084*/ 	.word	0x00001400


	//----- nvinfo : EIATTR_MBARRIER_INSTR_OFFSETS
	.align		4
.L_33:
        /*0088*/ 	.byte	0x04, 0x39
        /*008a*/ 	.short	(.L_35 - .L_34)


	//   ....[0]....
.L_34:
        /*008c*/ 	.word	0x00000260
        /*0090*/ 	.word	0x000000ff
        /*0094*/ 	.word	0x00000000
        /*0098*/ 	.short	0x0100
        /*009a*/ 	.byte	0x08
	.zero		1


	//   ....[1]....
        /*009c*/ 	.word	0x00000270
        /*00a0*/ 	.word	0x000000ff
        /*00a4*/ 	.word	0x00000020
        /*00a8*/ 	.short	0x0100
        /*00aa*/ 	.byte	0x08
	.zero		1


	//   ....[2]....
        /*00ac*/ 	.word	0x00000280
        /*00b0*/ 	.word	0x000000ff
        /*00b4*/ 	.word	0x00000008
        /*00b8*/ 	.short	0x0100
        /*00ba*/ 	.byte	0x08
	.zero		1


	//   ....[3]....
        /*00bc*/ 	.word	0x00000290
        /*00c0*/ 	.word	0x000000ff
        /*00c4*/ 	.word	0x00000028
        /*00c8*/ 	.short	0x0100
        /*00ca*/ 	.byte	0x08
	.zero		1


	//   ....[4]....
        /*00cc*/ 	.word	0x000002a0
        /*00d0*/ 	.word	0x000000ff
        /*00d4*/ 	.word	0x00000010
        /*00d8*/ 	.short	0x0100
        /*00da*/ 	.byte	0x08
	.zero		1


	//   ....[5]....
        /*00dc*/ 	.word	0x000002b0
        /*00e0*/ 	.word	0x000000ff
        /*00e4*/ 	.word	0x00000030
        /*00e8*/ 	.short	0x0100
        /*00ea*/ 	.byte	0x08
	.zero		1


	//   ....[6]....
        /*00ec*/ 	.word	0x000002c0
        /*00f0*/ 	.word	0x000000ff
        /*00f4*/ 	.word	0x00000018
        /*00f8*/ 	.short	0x0100
        /*00fa*/ 	.byte	0x08
	.zero		1


	//   ....[7]....
        /*00fc*/ 	.word	0x000002d0
        /*0100*/ 	.word	0x000000ff
        /*0104*/ 	.word	0x00000038
        /*0108*/ 	.short	0x0100
        /*010a*/ 	.byte	0x08
	.zero		1


	//   ....[8]....
        /*010c*/ 	.word	0x000006f0
        /*0110*/ 	.word	0x000000ff
        /*0114*/ 	.word	0x00000050
        /*0118*/ 	.short	0x0100
        /*011a*/ 	.byte	0x06
	.zero		1


	//   ....[9]....
        /*011c*/ 	.word	0x00000770
        /*0120*/ 	.word	0x000000ff
        /*0124*/ 	.word	0x00000058
        /*0128*/ 	.short	0x0100
        /*012a*/ 	.byte	0x06
	.zero		1


	//   ....[10]....
        /*012c*/ 	.word	0x000014c0
        /*0130*/ 	.word	0x00000003
        /*0134*/ 	.word	0x00000000
        /*0138*/ 	.short	0x010a
        /*013a*/ 	.byte	0x3f
	.zero		1


	//   ....[11]....
        /*013c*/ 	.word	0x00001500
        /*0140*/ 	.word	0x00000003
        /*0144*/ 	.word	0x00000000
        /*0148*/ 	.short	0x010a
        /*014a*/ 	.byte	0x3f
	.zero		1


	//   ....[12]....
        /*014c*/ 	.word	0x00001a10
        /*0150*/ 	.word	0x00000005
        /*0154*/ 	.word	0x00000000
        /*0158*/ 	.short	0x010a
        /*015a*/ 	.byte	0x3f
	.zero		1


	//   ....[13]....
        /*015c*/ 	.word	0x00001a50
        /*0160*/ 	.word	0x00000005
        /*0164*/ 	.word	0x00000000
        /*0168*/ 	.short	0x010a
        /*016a*/ 	.byte	0x3f
	.zero		1


	//   ....[14]....
        /*016c*/ 	.word	0x00001df0
        /*0170*/ 	.word	0x00000005
        /*0174*/ 	.word	0x00000000
        /*0178*/ 	.short	0x0101
        /*017a*/ 	.byte	0x3f
	.zero		1


	//   ....[15]....
        /*017c*/ 	.word	0x00001fd0
        /*0180*/ 	.word	0x00000003
        /*0184*/ 	.word	0x00000000
        /*0188*/ 	.short	0x0101
        /*018a*/ 	.byte	0x3f
	.zero		1


	//   ....[16]....
        /*018c*/ 	.word	0x0000b800
        /*0190*/ 	.word	0x00000014
        /*0194*/ 	.word	0x00000020
        /*0198*/ 	.short	0x010a
        /*019a*/ 	.byte	0x3f
	.zero		1


	//   ....[17]....
        /*019c*/ 	.word	0x0000bbc0
        /*01a0*/ 	.word	0x00000005
        /*01a4*/ 	.word	0x00000058
        /*01a8*/ 	.short	0x0101
        /*01aa*/ 	.byte	0x3f
	.zero		1


	//   ....[18]....
        /*01ac*/ 	.word	0x0000c2e0
        /*01b0*/ 	.word	0x00000007
        /*01b4*/ 	.word	0x00000000
        /*01b8*/ 	.short	0x010a
        /*01ba*/ 	.byte	0x3f
	.zero		1


	//   ....[19]....
        /*01bc*/ 	.word	0x0000c360
        /*01c0*/ 	.word	0x00000008
        /*01c4*/ 	.word	0x00000000
        /*01c8*/ 	.short	0x010a
        /*01ca*/ 	.byte	0x3f
	.zero		1


	//   ....[20]....
        /*01cc*/ 	.word	0x0000c3f0
        /*01d0*/ 	.word	0x0000000b
        /*01d4*/ 	.word	0x00000000
        /*01d8*/ 	.short	0x010a
        /*01da*/ 	.byte	0x3f
	.zero		1


	//   ....[21]....
        /*01dc*/ 	.word	0x0000c480
        /*01e0*/ 	.word	0x00000003
        /*01e4*/ 	.word	0x00000000
        /*01e8*/ 	.short	0x010a
        /*01ea*/ 	.byte	0x3f
	.zero		1


	//   ....[22]....
        /*01ec*/ 	.word	0x0000c4e0
        /*01f0*/ 	.word	0x00000003
        /*01f4*/ 	.word	0x00000000
        /*01f8*/ 	.short	0x010a
        /*01fa*/ 	.byte	0x3f
	.zero		1


	//   ....[23]....
        /*01fc*/ 	.word	0x0000c530
        /*0200*/ 	.word	0x00000005
        /*0204*/ 	.word	0x00000000
        /*0208*/ 	.short	0x010a
        /*020a*/ 	.byte	0x3f
	.zero		1


	//   ....[24]....
        /*020c*/ 	.word	0x0000c600
        /*0210*/ 	.word	0x00000014
        /*0214*/ 	.word	0x00000020
        /*0218*/ 	.short	0x010a
        /*021a*/ 	.byte	0x3f
	.zero		1


	//   ....[25]....
        /*021c*/ 	.word	0x0000c6d0
        /*0220*/ 	.word	0x00000007
        /*0224*/ 	.word	0x00000000
        /*0228*/ 	.short	0x010a
        /*022a*/ 	.byte	0x3f
	.zero		1


	//   ....[26]....
        /*022c*/ 	.word	0x0000c720
        /*0230*/ 	.word	0x00000008
        /*0234*/ 	.word	0x00000000
        /*0238*/ 	.short	0x010a
        /*023a*/ 	.byte	0x3f
	.zero		1


	//   ....[27]....
        /*023c*/ 	.word	0x0000c770
        /*0240*/ 	.word	0x0000000b
        /*0244*/ 	.word	0x00000000
        /*0248*/ 	.short	0x010a
        /*024a*/ 	.byte	0x3f
	.zero		1


	//----- nvinfo : EIATTR_NUM_MBARRIERS
	.align		4
.L_35:
        /*024c*/ 	.byte	0x03, 0x38
        /*024e*/ 	.short	0x000a


	//----- nvinfo : EIATTR_EXIT_INSTR_OFFSETS
	.align		4
        /*0250*/ 	.byte	0x04, 0x1c
        /*0252*/ 	.short	(.L_37 - .L_36)


	//   ....[0]....
.L_36:
        /*0254*/ 	.word	0x00000950


	//   ....[1]....
        /*0258*/ 	.word	0x00001170


	//   ....[2]....
        /*025c*/ 	.word	0x0000af10


	//   ....[3]....
        /*0260*/ 	.word	0x0000b470


	//   ....[4]....
        /*0264*/ 	.word	0x0000c4d0


	//----- nvinfo : EIATTR_MAX_THREADS
	.align		4
.L_37:
        /*0268*/ 	.byte	0x04, 0x05
        /*026a*/ 	.short	(.L_39 - .L_38)
.L_38:
        /*026c*/ 	.word	0x00000180
        /*0270*/ 	.word	0x00000001
        /*0274*/ 	.word	0x00000001


	//----- nvinfo : EIATTR_CRS_STACK_SIZE
	.align		4
.L_39:
        /*0278*/ 	.byte	0x04, 0x1e
        /*027a*/ 	.short	(.L_41 - .L_40)
.L_40:
        /*027c*/ 	.word	0x00000000


	//----- nvinfo : EIATTR_CBANK_PARAM_SIZE
	.align		4
.L_41:
        /*0280*/ 	.byte	0x03, 0x19
        /*0282*/ 	.short	0x0470


	//----- nvinfo : EIATTR_PARAM_CBANK
	.align		4
        /*0284*/ 	.byte	0x04, 0x0a
        /*0286*/ 	.short	(.L_43 - .L_42)
	.align		4
.L_42:
        /*0288*/ 	.word	index@(.nv.constant0._ZN7cutlass13device_kernelINS_4gemm6kernel13GemmUniversalIN4cute5tupleIJiiiiEEENS1_10collective13CollectiveMmaINS1_34MainloopSm90TmaGmmaWarpSpecializedILi4ENS5_IJNS4_1CILi8EEENSA_ILi1EEESC_EEENS1_35KernelTmaWarpSpecializedCooperativeEEENS5_IJNSA_ILi256EEENSA_ILi128EEENSA_ILi64EEEEEENS_10bfloat16_tENS5_IJlSC_lEEESK_SL_NS4_8TiledMMAINS4_8MMA_AtomIJNS4_4SM904GMMA28MMA_64x128x16_F32BF16BF16_SSILNSP_5MajorE0ELSR_0ELNSP_7ScaleInE1ELSS_1EEEEEENS4_6LayoutINS5_IJNSA_ILi2EEESC_SC_EEENS5_IJSC_NSA_ILi0EEESY_EEEEENS5_IJNS4_10UnderscoreES11_S11_EEEEENS4_13SM90_TMA_LOADENS4_14ComposedLayoutINS4_7SwizzleILi3ELi4ELi3EEENS4_18smem_ptr_flag_bitsILi16EEENSV_INS5_IJSB_SI_EEENS5_IJSI_SC_EEEEEEEvNS4_8identityENS4_23SM90_TMA_LOAD_MULTICASTES1D_vS1E_EENS_8epilogue10collective6detail29Sm90TmaWarpSpecializedAdapterINS1I_15DefaultEpilogueISK_SL_SL_NS1H_6thread17LinearCombinationISK_Li1EffLNS1M_9ScaleType4KindE0ELNS_15FloatRoundStyleE2ESK_EENS1_15EpilogueDefaultEEEEEvvEEEEvNT_6ParamsE)
        /*028c*/ 	.short	0x0210
        /*028e*/ 	.short	0x0470


	//----- nvinfo : EIATTR_SW_WAR
	.align		4
.L_43:
        /*0290*/ 	.byte	0x04, 0x36
        /*0292*/ 	.short	(.L_45 - .L_44)
.L_44:
        /*0294*/ 	.word	0x00000008
.L_45:


//--------------------- .nv.callgraph             --------------------------
	.section	.nv.callgraph,"",@"SHT_CUDA_CALLGRAPH"
	.align	4
	.sectionentsize	8
	.align		4
        /*0000*/ 	.word	0x00000000
	.align		4
        /*0004*/ 	.word	0xffffffff
	.align		4
        /*0008*/ 	.word	index@(_ZN7cutlass13device_kernelINS_4gemm6kernel13GemmUniversalIN4cute5tupleIJiiiiEEENS1_10collective13CollectiveMmaINS1_34MainloopSm90TmaGmmaWarpSpecializedILi4ENS5_IJNS4_1CILi8EEENSA_ILi1EEESC_EEENS1_35KernelTmaWarpSpecializedCooperativeEEENS5_IJNSA_ILi256EEENSA_ILi128EEENSA_ILi64EEEEEENS_10bfloat16_tENS5_IJlSC_lEEESK_SL_NS4_8TiledMMAINS4_8MMA_AtomIJNS4_4SM904GMMA28MMA_64x128x16_F32BF16BF16_SSILNSP_5MajorE0ELSR_0ELNSP_7ScaleInE1ELSS_1EEEEEENS4_6LayoutINS5_IJNSA_ILi2EEESC_SC_EEENS5_IJSC_NSA_ILi0EEESY_EEEEENS5_IJNS4_10UnderscoreES11_S11_EEEEENS4_13SM90_TMA_LOADENS4_14ComposedLayoutINS4_7SwizzleILi3ELi4ELi3EEENS4_18smem_ptr_flag_bitsILi16EEENSV_INS5_IJSB_SI_EEENS5_IJSI_SC_EEEEEEEvNS4_8identityENS4_23SM90_TMA_LOAD_MULTICASTES1D_vS1E_EENS_8epilogue10collective6detail29Sm90TmaWarpSpecializedAdapterINS1I_15DefaultEpilogueISK_SL_SL_NS1H_6thread17LinearCombinationISK_Li1EffLNS1M_9ScaleType4KindE0ELNS_15FloatRoundStyleE2ESK_EENS1_15EpilogueDefaultEEEEEvvEEEEvNT_6ParamsE)
	.align		4
        /*000c*/ 	.word	index@(__assertfail)
	.align		4
        /*0010*/ 	.word	0x00000000
	.align		4
        /*0014*/ 	.word	0xfffffffe
	.align		4
        /*0018*/ 	.word	0x00000000
	.align		4
        /*001c*/ 	.word	0xfffffffd
	.align		4
        /*0020*/ 	.word	0x00000000
	.align		4
        /*0024*/ 	.word	0xfffffffc


//--------------------- .nv.constant4             --------------------------
	.section	.nv.constant4,"a",@progbits
	.align	8
	.align		8
.nv.constant4:
        /*0000*/ 	.dword	__assertfail
	.align		8
        /*0008*/ 	.dword	__unnamed_1
	.align		8
        /*0010*/ 	.dword	_ZN40_INTERNAL_ac4681ff_4_k_cu_7ad894e0_270884cuda3std3__45__cpo5beginE
	.align		8
        /*0018*/ 	.dword	_ZN40_INTERNAL_ac4681ff_4_k_cu_7ad894e0_270884cuda3std3__45__cpo3endE
	.align		8
        /*0020*/ 	.dword	_ZN40_INTERNAL_ac4681ff_4_k_cu_7ad894e0_270884cuda3std3__45__cpo6cbeginE
	.align		8
        /*0028*/ 	.dword	_ZN40_INTERNAL_ac4681ff_4_k_cu_7ad894e0_270884cuda3std3__45__cpo4cendE
	.align		8
        /*0030*/ 	.dword	_ZN40_INTERNAL_ac4681ff_4_k_cu_7ad894e0_270884cuda3std3__442_GLOBAL__N__ac4681ff_4_k_cu_7ad894e0_270886ignoreE
	.align		8
        /*0038*/ 	.dword	_ZN40_INTERNAL_ac4681ff_4_k_cu_7ad894e0_270884cuda3std3__419piecewise_constructE
	.align		8
        /*0040*/ 	.dword	_ZN40_INTERNAL_ac4681ff_4_k_cu_7ad894e0_270884cuda3std3__48in_placeE
	.align		8
        /*0048*/ 	.dword	_ZN40_INTERNAL_ac4681ff_4_k_cu_7ad894e0_270884cuda3std6ranges3__45__cpo4swapE
	.align		8
        /*0050*/ 	.dword	_ZN40_INTERNAL_ac4681ff_4_k_cu_7ad894e0_270884cuda3std6ranges3__45__cpo9iter_moveE
	.align		8
        /*0058*/ 	.dword	_ZN40_INTERNAL_ac4681ff_4_k_cu_7ad894e0_270884cute7productE
	.align		8
        /*0060*/ 	.dword	_ZN40_INTERNAL_ac4681ff_4_k_cu_7ad894e0_270884cute1_E
	.align		8
        /*0068*/ 	.dword	$str$22
	.align		8
        /*0070*/ 	.dword	$str$23


//--------------------- .text._ZN7cutlass13device_kernelINS_4gemm6kernel13GemmUniversalIN4cute5tupleIJiiiiEEENS1_10collective13CollectiveMmaINS1_34MainloopSm90TmaGmmaWarpSpecializedILi4ENS5_IJNS4_1CILi8EEENSA_ILi1EEESC_EEENS1_35KernelTmaWarpSpecializedCooperativeEEENS5_IJNSA_ILi256EEENSA_ILi128EEENSA_ILi64EEEEEENS_10bfloat16_tENS5_IJlSC_lEEESK_SL_NS4_8TiledMMAINS4_8MMA_AtomIJNS4_4SM904GMMA28MMA_64x128x16_F32BF16BF16_SSILNSP_5MajorE0ELSR_0ELNSP_7ScaleInE1ELSS_1EEEEEENS4_6LayoutINS5_IJNSA_ILi2EEESC_SC_EEENS5_IJSC_NSA_ILi0EEESY_EEEEENS5_IJNS4_10UnderscoreES11_S11_EEEEENS4_13SM90_TMA_LOADENS4_14ComposedLayoutINS4_7SwizzleILi3ELi4ELi3EEENS4_18smem_ptr_flag_bitsILi16EEENSV_INS5_IJSB_SI_EEENS5_IJSI_SC_EEEEEEEvNS4_8identityENS4_23SM90_TMA_LOAD_MULTICASTES1D_vS1E_EENS_8epilogue10collective6detail29Sm90TmaWarpSpecializedAdapterINS1I_15DefaultEpilogueISK_SL_SL_NS1H_6thread17LinearCombinationISK_Li1EffLNS1M_9ScaleType4KindE0ELNS_15FloatRoundStyleE2ESK_EENS1_15EpilogueDefaultEEEEEvvEEEEvNT_6ParamsE --------------------------
	.section	.text._ZN7cutlass13device_kernelINS_4gemm6kernel13GemmUniversalIN4cute5tupleIJiiiiEEENS1_10collective13CollectiveMmaINS1_34MainloopSm90TmaGmmaWarpSpecializedILi4ENS5_IJNS4_1CILi8EEENSA_ILi1EEESC_EEENS1_35KernelTmaWarpSpecializedCooperativeEEENS5_IJNSA_ILi256EEENSA_ILi128EEENSA_ILi64EEEEEENS_10bfloat16_tENS5_IJlSC_lEEESK_SL_NS4_8TiledMMAINS4_8MMA_AtomIJNS4_4SM904GMMA28MMA_64x128x16_F32BF16BF16_SSILNSP_5MajorE0ELSR_0ELNSP_7ScaleInE1ELSS_1EEEEEENS4_6LayoutINS5_IJNSA_ILi2EEESC_SC_EEENS5_IJSC_NSA_ILi0EEESY_EEEEENS5_IJNS4_10UnderscoreES11_S11_EEEEENS4_13SM90_TMA_LOADENS4_14ComposedLayoutINS4_7SwizzleILi3ELi4ELi3EEENS4_18smem_ptr_flag_bitsILi16EEENSV_INS5_IJSB_SI_EEENS5_IJSI_SC_EEEEEEEvNS4_8identityENS4_23SM90_TMA_LOAD_MULTICASTES1D_vS1E_EENS_8epilogue10collective6detail29Sm90TmaWarpSpecializedAdapterINS1I_15DefaultEpilogueISK_SL_SL_NS1H_6thread17LinearCombinationISK_Li1EffLNS1M_9ScaleType4KindE0ELNS_15FloatRoundStyleE2ESK_EENS1_15EpilogueDefaultEEEEEvvEEEEvNT_6ParamsE,"ax",@progbits
	.align	128
.text._ZN7cutlass13device_kernelINS_4gemm6kernel13GemmUniversalIN4cute5tupleIJiiiiEEENS1_10collective13CollectiveMmaINS1_34MainloopSm90TmaGmmaWarpSpecializedILi4ENS5_IJNS4_1CILi8EEENSA_ILi1EEESC_EEENS1_35KernelTmaWarpSpecializedCooperativeEEENS5_IJNSA_ILi256EEENSA_ILi128EEENSA_ILi64EEEEEENS_10bfloat16_tENS5_IJlSC_lEEESK_SL_NS4_8TiledMMAINS4_8MMA_AtomIJNS4_4SM904GMMA28MMA_64x128x16_F32BF16BF16_SSILNSP_5MajorE0ELSR_0ELNSP_7ScaleInE1ELSS_1EEEEEENS4_6LayoutINS5_IJNSA_ILi2EEESC_SC_EEENS5_IJSC_NSA_ILi0EEESY_EEEEENS5_IJNS4_10UnderscoreES11_S11_EEEEENS4_13SM90_TMA_LOADENS4_14ComposedLayoutINS4_7SwizzleILi3ELi4ELi3EEENS4_18smem_ptr_flag_bitsILi16EEENSV_INS5_IJSB_SI_EEENS5_IJSI_SC_EEEEEEEvNS4_8identityENS4_23SM90_TMA_LOAD_MULTICASTES1D_vS1E_EENS_8epilogue10collective6detail29Sm90TmaWarpSpecializedAdapterINS1I_15DefaultEpilogueISK_SL_SL_NS1H_6thread17LinearCombinationISK_Li1EffLNS1M_9ScaleType4KindE0ELNS_15FloatRoundStyleE2ESK_EENS1_15EpilogueDefaultEEEEEvvEEEEvNT_6ParamsE:
        .type           _ZN7cutlass13device_kernelINS_4gemm6kernel13GemmUniversalIN4cute5tupleIJiiiiEEENS1_10collective13CollectiveMmaINS1_34MainloopSm90TmaGmmaWarpSpecializedILi4ENS5_IJNS4_1CILi8EEENSA_ILi1EEESC_EEENS1_35KernelTmaWarpSpecializedCooperativeEEENS5_IJNSA_ILi256EEENSA_ILi128EEENSA_ILi64EEEEEENS_10bfloat16_tENS5_IJlSC_lEEESK_SL_NS4_8TiledMMAINS4_8MMA_AtomIJNS4_4SM904GMMA28MMA_64x128x16_F32BF16BF16_SSILNSP_5MajorE0ELSR_0ELNSP_7ScaleInE1ELSS_1EEEEEENS4_6LayoutINS5_IJNSA_ILi2EEESC_SC_EEENS5_IJSC_NSA_ILi0EEESY_EEEEENS5_IJNS4_10UnderscoreES11_S11_EEEEENS4_13SM90_TMA_LOADENS4_14ComposedLayoutINS4_7SwizzleILi3ELi4ELi3EEENS4_18smem_ptr_flag_bitsILi16EEENSV_INS5_IJSB_SI_EEENS5_IJSI_SC_EEEEEEEvNS4_8identityENS4_23SM90_TMA_LOAD_MULTICASTES1D_vS1E_EENS_8epilogue10collective6detail29Sm90TmaWarpSpecializedAdapterINS1I_15DefaultEpilogueISK_SL_SL_NS1H_6thread17LinearCombinationISK_Li1EffLNS1M_9ScaleType4KindE0ELNS_15FloatRoundStyleE2ESK_EENS1_15EpilogueDefaultEEEEEvvEEEEvNT_6ParamsE,@function
        .size           _ZN7cutlass13device_kernelINS_4gemm6kernel13GemmUniversalIN4cute5tupleIJiiiiEEENS1_10collective13CollectiveMmaINS1_34MainloopSm90TmaGmmaWarpSpecializedILi4ENS5_IJNS4_1CILi8EEENSA_ILi1EEESC_EEENS1_35KernelTmaWarpSpecializedCooperativeEEENS5_IJNSA_ILi256EEENSA_ILi128EEENSA_ILi64EEEEEENS_10bfloat16_tENS5_IJlSC_lEEESK_SL_NS4_8TiledMMAINS4_8MMA_AtomIJNS4_4SM904GMMA28MMA_64x128x16_F32BF16BF16_SSILNSP_5MajorE0ELSR_0ELNSP_7ScaleInE1ELSS_1EEEEEENS4_6LayoutINS5_IJNSA_ILi2EEESC_SC_EEENS5_IJSC_NSA_ILi0EEESY_EEEEENS5_IJNS4_10UnderscoreES11_S11_EEEEENS4_13SM90_TMA_LOADENS4_14ComposedLayoutINS4_7SwizzleILi3ELi4ELi3EEENS4_18smem_ptr_flag_bitsILi16EEENSV_INS5_IJSB_SI_EEENS5_IJSI_SC_EEEEEEEvNS4_8identityENS4_23SM90_TMA_LOAD_MULTICASTES1D_vS1E_EENS_8epilogue10collective6detail29Sm90TmaWarpSpecializedAdapterINS1I_15DefaultEpilogueISK_SL_SL_NS1H_6thread17LinearCombinationISK_Li1EffLNS1M_9ScaleType4KindE0ELNS_15FloatRoundStyleE2ESK_EENS1_15EpilogueDefaultEEEEEvvEEEEvNT_6ParamsE,(.L_x_323 - _ZN7cutlass13device_kernelINS_4gemm6kernel13GemmUniversalIN4cute5tupleIJiiiiEEENS1_10collective13CollectiveMmaINS1_34MainloopSm90TmaGmmaWarpSpecializedILi4ENS5_IJNS4_1CILi8EEENSA_ILi1EEESC_EEENS1_35KernelTmaWarpSpecializedCooperativeEEENS5_IJNSA_ILi256EEENSA_ILi128EEENSA_ILi64EEEEEENS_10bfloat16_tENS5_IJlSC_lEEESK_SL_NS4_8TiledMMAINS4_8MMA_AtomIJNS4_4SM904GMMA28MMA_64x128x16_F32BF16BF16_SSILNSP_5MajorE0ELSR_0ELNSP_7ScaleInE1ELSS_1EEEEEENS4_6LayoutINS5_IJNSA_ILi2EEESC_SC_EEENS5_IJSC_NSA_ILi0EEESY_EEEEENS5_IJNS4_10UnderscoreES11_S11_EEEEENS4_13SM90_TMA_LOADENS4_14ComposedLayoutINS4_7SwizzleILi3ELi4ELi3EEENS4_18smem_ptr_flag_bitsILi16EEENSV_INS5_IJSB_SI_EEENS5_IJSI_SC_EEEEEEEvNS4_8identityENS4_23SM90_TMA_LOAD_MULTICASTES1D_vS1E_EENS_8epilogue10collective6detail29Sm90TmaWarpSpecializedAdapterINS1I_15DefaultEpilogueISK_SL_SL_NS1H_6thread17LinearCombinationISK_Li1EffLNS1M_9ScaleType4KindE0ELNS_15FloatRoundStyleE2ESK_EENS1_15EpilogueDefaultEEEEEvvEEEEvNT_6ParamsE)
        .other          _ZN7cutlass13device_kernelINS_4gemm6kernel13GemmUniversalIN4cute5tupleIJiiiiEEENS1_10collective13CollectiveMmaINS1_34MainloopSm90TmaGmmaWarpSpecializedILi4ENS5_IJNS4_1CILi8EEENSA_ILi1EEESC_EEENS1_35KernelTmaWarpSpecializedCooperativeEEENS5_IJNSA_ILi256EEENSA_ILi128EEENSA_ILi64EEEEEENS_10bfloat16_tENS5_IJlSC_lEEESK_SL_NS4_8TiledMMAINS4_8MMA_AtomIJNS4_4SM904GMMA28MMA_64x128x16_F32BF16BF16_SSILNSP_5MajorE0ELSR_0ELNSP_7ScaleInE1ELSS_1EEEEEENS4_6LayoutINS5_IJNSA_ILi2EEESC_SC_EEENS5_IJSC_NSA_ILi0EEESY_EEEEENS5_IJNS4_10UnderscoreES11_S11_EEEEENS4_13SM90_TMA_LOADENS4_14ComposedLayoutINS4_7SwizzleILi3ELi4ELi3EEENS4_18smem_ptr_flag_bitsILi16EEENSV_INS5_IJSB_SI_EEENS5_IJSI_SC_EEEEEEEvNS4_8identityENS4_23SM90_TMA_LOAD_MULTICASTES1D_vS1E_EENS_8epilogue10collective6detail29Sm90TmaWarpSpecializedAdapterINS1I_15DefaultEpilogueISK_SL_SL_NS1H_6thread17LinearCombinationISK_Li1EffLNS1M_9ScaleType4KindE0ELNS_15FloatRoundStyleE2ESK_EENS1_15EpilogueDefaultEEEEEvvEEEEvNT_6ParamsE,@"STO_CUDA_ENTRY STV_DEFAULT"
_ZN7cutlass13device_kernelINS_4gemm6kernel13GemmUniversalIN4cute5tupleIJiiiiEEENS1_10collective13CollectiveMmaINS1_34MainloopSm90TmaGmmaWarpSpecializedILi4ENS5_IJNS4_1CILi8EEENSA_ILi1EEESC_EEENS1_35KernelTmaWarpSpecializedCooperativeEEENS5_IJNSA_ILi256EEENSA_ILi128EEENSA_ILi64EEEEEENS_10bfloat16_tENS5_IJlSC_lEEESK_SL_NS4_8TiledMMAINS4_8MMA_AtomIJNS4_4SM904GMMA28MMA_64x128x16_F32BF16BF16_SSILNSP_5MajorE0ELSR_0ELNSP_7ScaleInE1ELSS_1EEEEEENS4_6LayoutINS5_IJNSA_ILi2EEESC_SC_EEENS5_IJSC_NSA_ILi0EEESY_EEEEENS5_IJNS4_10UnderscoreES11_S11_EEEEENS4_13SM90_TMA_LOADENS4_14ComposedLayoutINS4_7SwizzleILi3ELi4ELi3EEENS4_18smem_ptr_flag_bitsILi16EEENSV_INS5_IJSB_SI_EEENS5_IJSI_SC_EEEEEEEvNS4_8identityENS4_23SM90_TMA_LOAD_MULTICASTES1D_vS1E_EENS_8epilogue10collective6detail29Sm90TmaWarpSpecializedAdapterINS1I_15DefaultEpilogueISK_SL_SL_NS1H_6thread17LinearCombinationISK_Li1EffLNS1M_9ScaleType4KindE0ELNS_15FloatRoundStyleE2ESK_EENS1_15EpilogueDefaultEEEEEvvEEEEvNT_6ParamsE:
[----:B------:R-:W0:Y:S01]  /*0000*/  LDC R1, c[0x0][0x28] ;  /* 0x00000a00ff017b82 */ /* 0x000e220000000800 */
[----:B------:R-:W1:Y:S01]  /*0010*/  S2R R18, SR_TID.X ;  /* 0x0000000000127919 */ /* 0x000e620000002100 */
[----:B------:R-:W-:Y:S01]  /*0020*/  ELECT P0, URZ, PT ;  /* 0x00000000003f782f */ /* 0x000fe20003800000 */
[----:B------:R-:W-:Y:S01]  /*0030*/  BSSY B0, `(.L_x_0) ;  /* 0x000000f000007945 */ /* 0x000fe20003800000 */
[--C-:B-1----:R-:W-:Y:S02]  /*0040*/  SHF.R.U32.HI R0, RZ, 0x5, R18.reuse ;  /* 0x00000005ff007819 */ /* 0x102fe40000011612 */
[----:B------:R-:W-:-:S03]  /*0050*/  SHF.R.U32.HI R3, RZ, 0x7, R18 ;  /* 0x00000007ff037819 */ /* 0x000fc60000011612 */
[----:B------:R-:W1:Y:S04]  /*0060*/  SHFL.IDX PT, R2, R0, RZ, 0x1f ;  /* 0x00001fff00027589 */ /* 0x000e6800000e0000 */
[----:B------:R2:W3:Y:S01]  /*0070*/  SHFL.IDX PT, R5, R3, RZ, 0x1f ;  /* 0x00001fff03057589 */ /* 0x0004e200000e0000 */
[----:B-1----:R-:W-:-:S13]  /*0080*/  ISETP.NE.OR P0, PT, R2, RZ, !P0 ;  /* 0x000000ff0200720c */ /* 0x002fda0004705670 */
[----:B0-23--:R-:W-:Y:S05]  /*0090*/  @P0 BRA `(.L_x_1) ;  /* 0x0000000000200947 */ /* 0x00dfea0003800000 */
[----:B------:R-:W-:Y:S02]  /*00a0*/  ULDC.64 UR4, c[0x0][0x198] ;  /* 0x0000660000047ab9 */ /* 0x000fe40000000a00 */
[----:B------:R-:W-:Y:S02]  /*00b0*/  UIADD3 UR6, UP0, UR4, 0xf0, URZ ;  /* 0x000000f004067890 */ /* 0x000fe4000ff1e03f */
[----:B------:R-:W-:Y:S02]  /*00c0*/  UIADD3 UR4, UP1, UR4, 0x1f0, URZ ;  /* 0x000001f004047890 */ /* 0x000fe4000ff3e03f */
[----:B------:R-:W-:Y:S02]  /*00d0*/  UIADD3.X UR7, URZ, UR5, URZ, UP0, !UPT ;  /* 0x000000053f077290 */ /* 0x000fe400087fe43f */
[----:B------:R-:W-:-:S07]  /*00e0*/  UIADD3.X UR5, URZ, UR5, URZ, UP1, !UPT ;  /* 0x000000053f057290 */ /* 0x000fce0008ffe43f */
[----:B------:R0:W-:Y:S02]  /*00f0*/  UTMACCTL.PF [UR6] ;  /* 0x00000000060079b9 */ /* 0x0001e40008040000 */
[----:B------:R0:W-:Y:S02]  /*0100*/  UTMACCTL.PF [UR4] ;  /* 0x00000000040079b9 */ /* 0x0001e40008040000 */
[----:B0-----:R-:W-:Y:S01]  /*0110*/  NOP ;  /* 0x0000000000007918 */ /* 0x001fe20000000000 */
.L_x_1:
[----:B------:R-:W-:Y:S05]  /*0120*/  BSYNC B0 ;  /* 0x0000000000007941 */ /* 0x000fea0003800000 */
.L_x_0:
[----:B------:R-:W0:Y:S01]  /*0130*/  SHFL.IDX PT, R3, R0, RZ, 0x1f ;  /* 0x00001fff00037589 */ /* 0x000e2200000e0000 */
[----:B------:R-:W-:-:S04]  /*0140*/  SHF.R.S32.HI R7, RZ, 0x1f, R18 ;  /* 0x0000001fff077819 */ /* 0x000fc80000011412 */
[----:B------:R-:W-:-:S04]  /*0150*/  LEA.HI R7, R7, R18, RZ, 0x7 ;  /* 0x0000001207077211 */ /* 0x000fc800078f38ff */
[----:B------:R-:W-:Y:S02]  /*0160*/  LOP3.LUT R7, R7, 0xffffff80, RZ, 0xc0, !PT ;  /* 0xffffff8007077812 */ /* 0x000fe400078ec0ff */
[----:B0-----:R-:W-:-:S13]  /*0170*/  ISETP.NE.AND P0, PT, R3, RZ, PT ;  /* 0x000000ff0300720c */ /* 0x001fda0003f05270 */
[----:B------:R-:W-:Y:S05]  /*0180*/  @P0 BRA `(.L_x_2) ;  /* 0x0000000000580947 */ /* 0x000fea0003800000 */
[----:B------:R-:W0:Y:S01]  /*0190*/  S2UR UR8, SR_CgaCtaId ;  /* 0x00000000000879c3 */ /* 0x000e220000008800 */
[----:B------:R-:W-:Y:S01]  /*01a0*/  UMOV UR4, 0x400 ;  /* 0x0000040000047882 */ /* 0x000fe20000000000 */
[----:B------:R-:W-:Y:S01]  /*01b0*/  UMOV UR5, 0x1 ;  /* 0x0000000100057882 */ /* 0x000fe20000000000 */
[----:B------:R-:W-:Y:S01]  /*01c0*/  UMOV UR6, 0x10 ;  /* 0x0000001000067882 */ /* 0x000fe20000000000 */
[----:B------:R-:W-:Y:S01]  /*01d0*/  ELECT P0, URZ, PT ;  /* 0x00000000003f782f */ /* 0x000fe20003800000 */
[----:B------:R-:W-:-:S04]  /*01e0*/  UIADD3 UR6, -UR6, 0x100000, URZ ;  /* 0x0010000006067890 */ /* 0x000fc8000fffe13f */
[----:B------:R-:W-:Y:S02]  /*01f0*/  USHF.L.U32 UR7, UR6, 0xb, URZ ;  /* 0x0000000b06077899 */ /* 0x000fe4000800063f */
[----:B------:R-:W-:Y:S02]  /*0200*/  USHF.L.U32 UR6, UR6, 0x1, URZ ;  /* 0x0000000106067899 */ /* 0x000fe4000800063f */
[----:B0-----:R-:W-:Y:S02]  /*0210*/  ULEA UR8, UR8, UR4, 0x18 ;  /* 0x0000000408087291 */ /* 0x001fe4000f8ec03f */
[----:B------:R-:W-:-:S04]  /*0220*/  UIADD3 UR4, -UR5, 0x100000, URZ ;  /* 0x0010000005047890 */ /* 0x000fc8000fffe13f */
[----:B------:R-:W-:Y:S02]  /*0230*/  USHF.L.U32 UR5, UR4, 0xb, URZ ;  /* 0x0000000b04057899 */ /* 0x000fe4000800063f */
[----:B------:R-:W-:Y:S01]  /*0240*/  USHF.L.U32 UR4, UR4, 0x1, URZ ;  /* 0x0000000104047899 */ /* 0x000fe2000800063f */
[----:B------:R-:W0:Y:S11]  /*0250*/  FENCE.VIEW.ASYNC.S ;  /* 0x00000000000073c6 */ /* 0x000e360000000000 */
[----:B0-----:R0:W1:Y:S01]  /*0260*/  SYNCS.EXCH.64 URZ, [UR8], UR4 ;  /* 0x00000004083f75b2 */ /* 0x0010620008000100 */
[----:B------:R0:W2:Y:S01]  /*0270*/  SYNCS.EXCH.64 URZ, [UR8+0x20], UR6 ;  /* 0x00002006083f75b2 */ /* 0x0000a20008000100 */
[----:B------:R0:W3:Y:S01]  /*0280*/  SYNCS.EXCH.64 URZ, [UR8+0x8], UR4 ;  /* 0x00000804083f75b2 */ /* 0x0000e20008000100 */
[----:B------:R0:W4:Y:S01]  /*0290*/  SYNCS.EXCH.64 URZ, [UR8+0x28], UR6 ;  /* 0x00002806083f75b2 */ /* 0x0001220008000100 */
[----:B------:R0:W0:Y:S01]  /*02a0*/  SYNCS.EXCH.64 URZ, [UR8+0x10], UR4 ;  /* 0x00001004083f75b2 */ /* 0x0000220008000100 */
[----:B------:R0:W0:Y:S01]  /*02b0*/  SYNCS.EXCH.64 URZ, [UR8+0x30], UR6 ;  /* 0x00003006083f75b2 */ /* 0x0000220008000100 */
[----:B------:R0:W0:Y:S01]  /*02c0*/  SYNCS.EXCH.64 URZ, [UR8+0x18], UR4 ;  /* 0x00001804083f75b2 */ /* 0x0000220008000100 */
[----:B------:R0:W0:Y:S01]  /*02d0*/  SYNCS.EXCH.64 URZ, [UR8+0x38], UR6 ;  /* 0x00003806083f75b2 */ /* 0x0000220008000100 */
[----:B------:R-:W-:Y:S01]  /*02e0*/  NOP ;  /* 0x0000000000007918 */ /* 0x000fe20000000000 */
.L_x_2:
[----:B------:R-:W5:Y:S01]  /*02f0*/  SHFL.IDX PT, R0, R0, RZ, 0x1f ;  /* 0x00001fff00007589 */ /* 0x000f6200000e0000 */
[----:B0-----:R-:W0:Y:S01]  /*0300*/  S2UR UR8, SR_CTAID.X ;  /* 0x00000000000879c3 */ /* 0x001e220000002500 */
[----:B------:R-:W-:Y:S01]  /*0310*/  IMAD.IADD R6, R18, 0x1, -R7 ;  /* 0x0000000112067824 */ /* 0x000fe200078e0a07 */
[----:B------:R-:W-:Y:S01]  /*0320*/  SHF.R.S32.HI R10, RZ, 0x1f, R3 ;  /* 0x0000001fff0a7819 */ /* 0x000fe20000011403 */
[----:B------:R-:W1:Y:S01]  /*0330*/  S2R R4, SR_CTAID.Y ;  /* 0x0000000000047919 */ /* 0x000e620000002600 */
[----:B------:R-:W-:Y:S01]  /*0340*/  ELECT P0, URZ, PT ;  /* 0x00000000003f782f */ /* 0x000fe20003800000 */
[----:B------:R-:W-:Y:S01]  /*0350*/  NOP ;  /* 0x0000000000007918 */ /* 0x000fe20000000000 */
[----:B------:R-:W-:Y:S01]  /*0360*/  SHF.R.S32.HI R7, RZ, 0x1f, R6 ;  /* 0x0000001fff077819 */ /* 0x000fe20000011406 */
[----:B------:R-:W-:Y:S01]  /*0370*/  ULDC UR4, c[0x0][0x150] ;  /* 0x0000540000047ab9 */ /* 0x000fe20000000800 */
[----:B------:R-:W-:Y:S01]  /*0380*/  LEA.HI R10, R10, R3, RZ, 0x2 ;  /* 0x000000030a0a7211 */ /* 0x000fe200078f10ff */
[----:B------:R-:W2:Y:S01]  /*0390*/  LDC R9, c[0x0][0x144] ;  /* 0x00005100ff097b82 */ /* 0x000ea20000000800 */
[----:B------:R-:W-:Y:S01]  /*03a0*/  LEA.HI R7, R7, R6, RZ, 0x3 ;  /* 0x0000000607077211 */ /* 0x000fe200078f18ff */
[----:B------:R-:W-:Y:S01]  /*03b0*/  NOP ;  /* 0x0000000000007918 */ /* 0x000fe20000000000 */
[----:B------:R-:W-:Y:S01]  /*03c0*/  LOP3.LUT R10, R10, 0x3ffffffc, RZ, 0xc0, !PT ;  /* 0x3ffffffc0a0a7812 */ /* 0x000fe200078ec0ff */
[----:B------:R-:W-:Y:S01]  /*03d0*/  IMAD.MOV.U32 R22, RZ, RZ, 0x1 ;  /* 0x00000001ff167424 */ /* 0x000fe200078e00ff */
[----:B------:R-:W-:-:S02]  /*03e0*/  SHF.R.S32.HI R8, RZ, 0x3, R7 ;  /* 0x00000003ff087819 */ /* 0x000fc40000011407 */
[----:B------:R-:W-:Y:S01]  /*03f0*/  SHF.R.S32.HI R7, RZ, 0x1f, R7 ;  /* 0x0000001fff077819 */ /* 0x000fe20000011407 */
[----:B------:R-:W-:Y:S01]  /*0400*/  IMAD.IADD R10, R3, 0x1, -R10 ;  /* 0x00000001030a7824 */ /* 0x000fe200078e0a0a */
[----:B------:R-:W3:Y:S01]  /*0410*/  LDC R12, c[0x0][0x140] ;  /* 0x00005000ff0c7b82 */ /* 0x000ee20000000800 */
[----:B------:R-:W-:Y:S02]  /*0420*/  ISETP.NE.AND P3, PT, R5, RZ, PT ;  /* 0x000000ff0500720c */ /* 0x000fe40003f65270 */
[----:B------:R-:W-:Y:S02]  /*0430*/  LEA.HI R7, R7, R8, RZ, 0x2 ;  /* 0x0000000807077211 */ /* 0x000fe400078f10ff */
[----:B-----5:R-:W-:Y:S02]  /*0440*/  ISETP.NE.OR P0, PT, R0, RZ, !P0 ;  /* 0x000000ff0000720c */ /* 0x020fe40004705670 */
[----:B------:R-:W-:Y:S02]  /*0450*/  LOP3.LUT R7, R7, 0xfffffffc, RZ, 0xc0, !PT ;  /* 0xfffffffc07077812 */ /* 0x000fe400078ec0ff */
[----:B0-----:R-:W-:-:S03]  /*0460*/  I2FP.F32.U32 R0, UR8 ;  /* 0x0000000800007c45 */ /* 0x001fc60008201000 */
[----:B------:R-:W-:Y:S02]  /*0470*/  IMAD.IADD R7, R8, 0x1, -R7 ;  /* 0x0000000108077824 */ /* 0x000fe400078e0a07 */
[----:B------:R-:W-:Y:S01]  /*0480*/  FMUL R0, R0, UR4 ;  /* 0x0000000400007c20 */ /* 0x000fe20008400000 */
[----:B------:R-:W-:Y:S01]  /*0490*/  ULDC UR4, c[0x0][0x154] ;  /* 0x0000550000047ab9 */ /* 0x000fe20000000800 */
[----:B------:R-:W-:Y:S01]  /*04a0*/  IMAD R7, R10, 0x4, R7 ;  /* 0x000000040a077824 */ /* 0x000fe200078e0207 */
[----:B-1----:R-:W-:Y:S01]  /*04b0*/  I2FP.F32.U32 R8, R4 ;  /* 0x0000000400087245 */ /* 0x002fe20000201000 */
[----:B------:R-:W-:Y:S01]  /*04c0*/  VOTEU.ALL UP0, P0 ;  /* 0x00000000003f7886 */ /* 0x000fe20000000000 */
[----:B------:R-:W-:Y:S01]  /*04d0*/  VOTEU.ALL UP1, P0 ;  /* 0x00000000003f7886 */ /* 0x000fe20000020000 */
[----:B------:R-:W0:Y:S01]  /*04e0*/  F2I.U32.TRUNC.NTZ R0, R0 ;  /* 0x0000000000007305 */ /* 0x000e22000020f000 */
[C---:B------:R-:W-:Y:S02]  /*04f0*/  IMAD.SHL.U32 R152, R7.reuse, 0x4, RZ ;  /* 0x0000000407987824 */ /* 0x040fe400078e00ff */
[----:B------:R-:W-:Y:S01]  /*0500*/  FMUL R10, R8, UR4 ;  /* 0x00000004080a7c20 */ /* 0x000fe20008400000 */
[----:B------:R-:W1:Y:S01]  /*0510*/  @!UP0 S2UR UR7, SR_CgaCtaId ;  /* 0x00000000000789c3 */ /* 0x000e620000008800 */
[----:B------:R-:W-:Y:S01]  /*0520*/  UMOV UR4, 0x20 ;  /* 0x0000002000047882 */ /* 0x000fe20000000000 */
[----:B------:R-:W-:Y:S01]  /*0530*/  @!UP0 UMOV UR6, 0x400 ;  /* 0x0000040000068882 */ /* 0x000fe20000000000 */
[----:B------:R-:W-:Y:S01]  /*0540*/  LOP3.LUT R152, R7, 0xc, R152, 0x78, !PT ;  /* 0x0000000c07987812 */ /* 0x000fe200078e7898 */
[----:B------:R-:W-:-:S04]  /*0550*/  @!UP0 UIADD3 UR4, -UR4, 0x100000, URZ ;  /* 0x0010000004048890 */ /* 0x000fc8000fffe13f */
[----:B------:R-:W-:Y:S02]  /*0560*/  @!UP0 USHF.L.U32 UR5, UR4, 0xb, URZ ;  /* 0x0000000b04058899 */ /* 0x000fe4000800063f */
[----:B------:R-:W-:Y:S01]  /*0570*/  @!UP0 USHF.L.U32 UR4, UR4, 0x1, URZ ;  /* 0x0000000104048899 */ /* 0x000fe2000800063f */
[----:B------:R-:W5:Y:S01]  /*0580*/  F2I.U32.TRUNC.NTZ R10, R10 ;  /* 0x0000000a000a7305 */ /* 0x000f62000020f000 */
[----:B---3--:R-:W-:Y:S02]  /*0590*/  ISETP.EQ.U32.AND P2, PT, R12, 0x1, PT ;  /* 0x000000010c00780c */ /* 0x008fe40003f42070 */
[----:B------:R-:W-:Y:S01]  /*05a0*/  SHF.R.S32.HI R3, RZ, 0x1f, R152 ;  /* 0x0000001fff037819 */ /* 0x000fe20000011498 */
[----:B------:R-:W3:Y:S01]  /*05b0*/  LDC R7, c[0x0][0x148] ;  /* 0x00005200ff077b82 */ /* 0x000ee20000000800 */
[----:B0-----:R-:W-:Y:S02]  /*05c0*/  IMAD.MOV R14, RZ, RZ, -R0 ;  /* 0x000000ffff0e7224 */ /* 0x001fe400078e0a00 */
[----:B------:R-:W-:-:S02]  /*05d0*/  LEA.HI R8, R3, R152, RZ, 0x3 ;  /* 0x0000009803087211 */ /* 0x000fc400078f18ff */
[----:B--2---:R-:W-:Y:S02]  /*05e0*/  IMAD R3, R9, R14, UR8 ;  /* 0x0000000809037e24 */ /* 0x004fe4000f8e020e */
[----:B------:R-:W-:Y:S02]  /*05f0*/  LOP3.LUT R11, R8, 0xfffffff8, RZ, 0xc0, !PT ;  /* 0xfffffff8080b7812 */ /* 0x000fe400078ec0ff */
[----:B------:R-:W-:Y:S01]  /*0600*/  SHF.R.S32.HI R9, RZ, 0x1f, R2 ;  /* 0x0000001fff097819 */ /* 0x000fe20000011402 */
[----:B-----5:R-:W-:Y:S02]  /*0610*/  IMAD.MOV R24, RZ, RZ, -R10 ;  /* 0x000000ffff187224 */ /* 0x020fe400078e0a0a */
[----:B------:R-:W-:Y:S01]  /*0620*/  IMAD.IADD R0, R152, 0x1, -R11 ;  /* 0x0000000198007824 */ /* 0x000fe200078e0a0b */
[----:B------:R-:W-:Y:S01]  /*0630*/  LEA.HI R9, R9, R2, RZ, 0x2 ;  /* 0x0000000209097211 */ /* 0x000fe200078f10ff */
[----:B-1----:R-:W-:Y:S01]  /*0640*/  @!UP0 ULEA UR6, UR7, UR6, 0x18 ;  /* 0x0000000607068291 */ /* 0x002fe2000f8ec03f */
[----:B------:R-:W-:-:S02]  /*0650*/  VOTEU.ALL UP0, P0 ;  /* 0x00000000003f7886 */ /* 0x000fc40000000000 */
[----:B------:R-:W-:Y:S02]  /*0660*/  LOP3.LUT R9, R9, 0xfffffffc, RZ, 0xc0, !PT ;  /* 0xfffffffc09097812 */ /* 0x000fe400078ec0ff */
[----:B------:R-:W-:Y:S02]  /*0670*/  ISETP.NE.AND P4, PT, R0, R3, PT ;  /* 0x000000030000720c */ /* 0x000fe40003f85270 */
[----:B------:R-:W-:Y:S01]  /*0680*/  LOP3.LUT P0, RZ, R6, 0x7, RZ, 0xc0, !PT ;  /* 0x0000000706ff7812 */ /* 0x000fe2000780c0ff */
[----:B------:R-:W-:Y:S02]  /*0690*/  IMAD.IADD R0, R2, 0x1, -R9 ;  /* 0x0000000102007824 */ /* 0x000fe400078e0a09 */
[----:B---3--:R-:W-:Y:S01]  /*06a0*/  IMAD R9, R7, R24, R4 ;  /* 0x0000001807097224 */ /* 0x008fe200078e0204 */
[----:B------:R-:W-:Y:S01]  /*06b0*/  ISETP.LT.U32.AND P0, PT, R152, 0x8, !P0 ;  /* 0x000000089800780c */ /* 0x000fe20004701070 */
[----:B------:R-:W-:Y:S01]  /*06c0*/  VIADD R6, R5, 0xffffffff ;  /* 0xffffffff05067836 */ /* 0x000fe20000000000 */
[C---:B------:R-:W-:Y:S01]  /*06d0*/  ISETP.NE.AND P1, PT, R0.reuse, 0x3, PT ;  /* 0x000000030000780c */ /* 0x040fe20003f25270 */
[----:B------:R-:W0:Y:S02]  /*06e0*/  FENCE.VIEW.ASYNC.S ;  /* 0x00000000000073c6 */ /* 0x000e240000000000 */
[----:B0-----:R0:W1:Y:S01]  /*06f0*/  @!UP0 SYNCS.EXCH.64 URZ, [UR6+0x50], UR4 ;  /* 0x00005004063f85b2 */ /* 0x0010620008000100 */
[----:B------:R-:W-:-:S02]  /*0700*/  ISETP.EQ.OR P1, PT, R0, RZ, !P1 ;  /* 0x000000ff0000720c */ /* 0x000fc40004f22670 */
[----:B------:R-:W-:Y:S02]  /*0710*/  @P4 SHF.R.S32.HI R8, RZ, 0x3, R8 ;  /* 0x00000003ff084819 */ /* 0x000fe40000011408 */
[----:B------:R-:W-:Y:S02]  /*0720*/  ISETP.EQ.AND P1, PT, R5, RZ, P1 ;  /* 0x000000ff0500720c */ /* 0x000fe40000f22270 */
[----:B------:R-:W-:Y:S02]  /*0730*/  @P4 ISETP.NE.AND P5, PT, R8, R9, PT ;  /* 0x000000090800420c */ /* 0x000fe40003fa5270 */
[----:B------:R-:W-:Y:S02]  /*0740*/  ISETP.GE.U32.AND P6, PT, R6, 0x2, PT ;  /* 0x000000020600780c */ /* 0x000fe40003fc6070 */
[----:B------:R-:W-:Y:S02]  /*0750*/  SEL R9, RZ, 0x1, !P0 ;  /* 0x00000001ff097807 */ /* 0x000fe40004000000 */
[----:B------:R-:W-:Y:S01]  /*0760*/  @P4 SEL R22, RZ, 0x1, P5 ;  /* 0x00000001ff164807 */ /* 0x000fe20002800000 */
[----:B------:R0:W2:Y:S01]  /*0770*/  @!UP1 SYNCS.EXCH.64 URZ, [UR6+0x58], UR4 ;  /* 0x00005804063f95b2 */ /* 0x0000a20008000100 */
[----:B------:R-:W-:Y:S01]  /*0780*/  SEL R19, RZ, 0x1, !P1 ;  /* 0x00000001ff137807 */ /* 0x000fe20004800000 */
[----:B------:R-:W-:Y:S01]  /*0790*/  NOP ;  /* 0x0000000000007918 */ /* 0x000fe20000000000 */
[----:B------:R-:W-:-:S02]  /*07a0*/  LOP3.LUT R22, R22, R9, RZ, 0xc0, !PT ;  /* 0x0000000916167212 */ /* 0x000fc400078ec0ff */
[----:B------:R-:W-:Y:S01]  /*07b0*/  SEL R19, R19, 0x2, P6 ;  /* 0x0000000213137807 */ /* 0x000fe20003000000 */
[----:B------:R-:W-:Y:S06]  /*07c0*/  @!P2 BRA `(.L_x_3) ;  /* 0x000000000008a947 */ /* 0x000fec0003800000 */
[----:B-12-4-:R-:W-:Y:S01]  /*07d0*/  UCGABAR_ARV ;  /* 0x00000000000079c7 */ /* 0x016fe20008000000 */
[----:B------:R-:W-:Y:S05]  /*07e0*/  BRA `(.L_x_4) ;  /* 0x0000000000047947 */ /* 0x000fea0003800000 */
.L_x_3:
[----:B-12-4-:R-:W-:Y:S01]  /*07f0*/  NOP ;  /* 0x0000000000007918 */ /* 0x016fe20000000000 */
.L_x_4:
[----:B------:R-:W1:Y:S01]  /*0800*/  LDC R2, c[0x0][0x65c] ;  /* 0x00019700ff027b82 */ /* 0x000e620000000800 */
[----:B------:R-:W-:Y:S02]  /*0810*/  IMAD.U32 R8, RZ, RZ, UR8 ;  /* 0x00000008ff087e24 */ /* 0x000fe4000f8e00ff */
[----:B------:R-:W-:Y:S01]  /*0820*/  IMAD.MOV.U32 R9, RZ, RZ, RZ ;  /* 0x000000ffff097224 */ /* 0x000fe200078e00ff */
[----:B-1----:R-:W-:-:S04]  /*0830*/  ISETP.NE.AND P1, PT, R2, 0x1, PT ;  /* 0x000000010200780c */ /* 0x002fc80003f25270 */
[----:B------:R-:W-:-:S09]  /*0840*/  P2R R5, PR, RZ, 0x2 ;  /* 0x00000002ff057803 */ /* 0x000fd20000000000 */
[----:B------:R-:W1:Y:S01]  /*0850*/  @P1 LDC R17, c[0x0][0x10] ;  /* 0x00000400ff111b82 */ /* 0x000e620000000800 */
[----:B------:R-:W-:Y:S01]  /*0860*/  @P1 MOV R5, RZ ;  /* 0x000000ff00051202 */ /* 0x000fe20000000f00 */
[----:B------:R-:W-:-:S06]  /*0870*/  @P1 IMAD.MOV.U32 R13, RZ, RZ, RZ ;  /* 0x000000ffff0d1224 */ /* 0x000fcc00078e00ff */
[----:B------:R-:W2:Y:S01]  /*0880*/  @!P1 LDC R11, c[0x0][0xc] ;  /* 0x00000300ff0b9b82 */ /* 0x000ea20000000800 */
[----:B-1----:R-:W-:-:S04]  /*0890*/  @P1 IMAD.WIDE.U32 R16, R17, UR8, R4 ;  /* 0x0000000811101c25 */ /* 0x002fc8000f8e0004 */
[----:B------:R-:W-:Y:S02]  /*08a0*/  @P1 IMAD.IADD R17, R17, 0x1, R13 ;  /* 0x0000000111111824 */ /* 0x000fe400078e020d */
[----:B--2---:R-:W-:-:S04]  /*08b0*/  @!P1 IMAD.WIDE.U32 R8, R4, R11, R8 ;  /* 0x0000000b04089225 */ /* 0x004fc800078e0008 */
[----:B------:R-:W-:Y:S02]  /*08c0*/  @!P1 IMAD.MOV.U32 R16, RZ, RZ, R8 ;  /* 0x000000ffff109224 */ /* 0x000fe400078e0008 */
[----:B------:R-:W-:Y:S01]  /*08d0*/  @!P1 IMAD.MOV.U32 R17, RZ, RZ, R9 ;  /* 0x000000ffff119224 */ /* 0x000fe200078e0009 */
[----:B------:R-:W-:Y:S06]  /*08e0*/  @!P2 BRA `(.L_x_5) ;  /* 0x00000000000ca947 */ /* 0x000fec0003800000 */
[----:B------:R-:W-:Y:S01]  /*08f0*/  UCGABAR_WAIT ;  /* 0x0000000000007dc7 */ /* 0x000fe20008000000 */
[----:B------:R-:W-:Y:S01]  /*0900*/  CCTL.IVALL ;  /* 0x00000000ff00798f */ /* 0x000fe20002000000 */
[----:B------:R-:W-:Y:S05]  /*0910*/  BRA `(.L_x_6) ;  /* 0x0000000000047947 */ /* 0x000fea0003800000 */
.L_x_5:
[----:B------:R-:W-:Y:S06]  /*0920*/  BAR.SYNC.DEFER_BLOCKING 0x0 ;  /* 0x0000000000007b1d */ /* 0x000fec0000010000 */
.L_x_6:
[----:B------:R-:W-:Y:S05]  /*0930*/  @!P3 BRA `(.L_x_7) ;  /* 0x000000a40078b947 */ /* 0x000fea0003800000 */
[----:B------:R-:W-:-:S13]  /*0940*/  ISETP.GT.U32.AND P0, PT, R6, 0x1, PT ;  /* 0x000000010600780c */ /* 0x000fda0003f04070 */
[----:B0-----:R-:W-:Y:S05]  /*0950*/  @P0 EXIT ;  /* 0x000000000000094d */ /* 0x001fea0003800000 */
[----:B------:R-:W-:Y:S01]  /*0960*/  ULDC.64 UR4, c[0x0][0x650] ;  /* 0x0001940000047ab9 */ /* 0x000fe20000000a00 */
[----:B------:R-:W-:Y:S01]  /*0970*/  PRMT R0, RZ, 0x7610, R0 ;  /* 0x00007610ff007816 */ /* 0x000fe20000000000 */
[----:B------:R-:W-:Y:S01]  /*0980*/  IMAD.MOV.U32 R153, RZ, RZ, -0x1 ;  /* 0xffffffffff997424 */ /* 0x000fe200078e00ff */
[----:B------:R-:W-:Y:S01]  /*0990*/  ISETP.GE.U32.AND P0, PT, R16, UR4, PT ;  /* 0x0000000410007c0c */ /* 0x000fe2000bf06070 */
[----:B------:R-:W-:Y:S02]  /*09a0*/  IMAD.MOV.U32 R154, RZ, RZ, -0x1 ;  /* 0xffffffffff9a7424 */ /* 0x000fe400078e00ff */
[----:B------:R-:W-:Y:S01]  /*09b0*/  IMAD.MOV.U32 R23, RZ, RZ, -0x1 ;  /* 0xffffffffff177424 */ /* 0x000fe200078e00ff */
[----:B------:R-:W-:-:S13]  /*09c0*/  ISETP.GE.U32.AND.EX P0, PT, R17, UR5, PT, P0 ;  /* 0x0000000511007c0c */ /* 0x000fda000bf06100 */
[----:B------:R-:W-:Y:S05]  /*09d0*/  @P0 BRA `(.L_x_8) ;  /* 0x00000004002c0947 */ /* 0x000fea0003800000 */
[----:B------:R-:W0:Y:S01]  /*09e0*/  LDC.64 R20, c[0x0][0x628] ;  /* 0x00018a00ff147b82 */ /* 0x000e220000000a00 */
[----:B------:R-:W-:Y:S02]  /*09f0*/  IMAD.MOV.U32 R8, RZ, RZ, R16 ;  /* 0x000000ffff087224 */ /* 0x000fe400078e0010 */
[----:B------:R-:W-:-:S05]  /*0a00*/  IMAD.MOV.U32 R9, RZ, RZ, R17 ;  /* 0x000000ffff097224 */ /* 0x000fca00078e0011 */
[----:B------:R-:W1:Y:S08]  /*0a10*/  LDC R0, c[0x0][0x630] ;  /* 0x00018c00ff007b82 */ /* 0x000e700000000800 */
[----:B------:R-:W2:Y:S01]  /*0a20*/  LDC.64 R26, c[0x0][0x620] ;  /* 0x00018800ff1a7b82 */ /* 0x000ea20000000a00 */
[----:B0-----:R-:W-:-:S04]  /*0a30*/  ISETP.NE.U32.AND P0, PT, R20, RZ, PT ;  /* 0x000000ff1400720c */ /* 0x001fc80003f05070 */
[----:B------:R-:W-:-:S13]  /*0a40*/  ISETP.NE.AND.EX P0, PT, R21, RZ, PT, P0 ;  /* 0x000000ff1500720c */ /* 0x000fda0003f05300 */
[----:B-12---:R-:W-:Y:S05]  /*0a50*/  @!P0 BRA `(.L_x_9) ;  /* 0x0000000000288947 */ /* 0x006fea0003800000 */
[----:B------:R-:W0:Y:S02]  /*0a60*/  LDC R13, c[0x0][0x634] ;  /* 0x00018d00ff0d7b82 */ /* 0x000e240000000800 */
[----:B0-----:R-:W-:-:S05]  /*0a70*/  IADD3 R13, P0, R16, R13, RZ ;  /* 0x0000000d100d7210 */ /* 0x001fca0007f1e0ff */
[----:B------:R-:W-:-:S04]  /*0a80*/  IMAD.X R15, RZ, RZ, R17, P0 ;  /* 0x000000ffff0f7224 */ /* 0x000fc800000e0611 */
[----:B------:R-:W-:-:S04]  /*0a90*/  IMAD.WIDE.U32 R8, R15, R20, RZ ;  /* 0x000000140f087225 */ /* 0x000fc800078e00ff */
[----:B------:R-:W-:-:S04]  /*0aa0*/  IMAD.WIDE.U32 R10, P0, R13, R21, R8 ;  /* 0x000000150d0a7225 */ /* 0x000fc80007800008 */
[----:B------:R-:W-:Y:S01]  /*0ab0*/  IMAD.WIDE.U32 R8, R13, R20, RZ ;  /* 0x000000140d087225 */ /* 0x000fe200078e00ff */
[----:B------:R-:W-:-:S03]  /*0ac0*/  IADD3.X R13, RZ, RZ, RZ, P0, !PT ;  /* 0x000000ffff0d7210 */ /* 0x000fc600007fe4ff */
[----:B------:R-:W-:Y:S01]  /*0ad0*/  IMAD.MOV.U32 R12, RZ, RZ, R11 ;  /* 0x000000ffff0c7224 */ /* 0x000fe200078e000b */
[----:B------:R-:W-:-:S05]  /*0ae0*/  IADD3 RZ, P0, R9, R10, RZ ;  /* 0x0000000a09ff7210 */ /* 0x000fca0007f1e0ff */
[----:B------:R-:W-:-:S08]  /*0af0*/  IMAD.WIDE.U32.X R8, R15, R21, R12, P0 ;  /* 0x000000150f087225 */ /* 0x000fd000000e040c */
.L_x_9:
[----:B------:R-:W0:Y:S01]  /*0b00*/  LDC.64 R20, c[0x0][0x640] ;  /* 0x00019000ff147b82 */ /* 0x000e220000000a00 */
[--C-:B------:R-:W-:Y:S01]  /*0b10*/  SHF.R.U64 R28, R8, R0, R9.reuse ;  /* 0x00000000081c7219 */ /* 0x100fe20000001209 */
[----:B------:R-:W-:Y:S01]  /*0b20*/  IMAD R30, R7, R24, R4 ;  /* 0x00000018071e7224 */ /* 0x000fe200078e0204 */
[----:B------:R-:W-:Y:S01]  /*0b30*/  SHF.R.U32.HI R0, RZ, R0, R9 ;  /* 0x00000000ff007219 */ /* 0x000fe20000011609 */
[----:B------:R-:W-:Y:S01]  /*0b40*/  IMAD.MOV.U32 R23, RZ, RZ, 0x1 ;  /* 0x00000001ff177424 */ /* 0x000fe200078e00ff */
[----:B------:R-:W-:-:S03]  /*0b50*/  IADD3 R5, P0, RZ, -R28, RZ ;  /* 0x8000001cff057210 */ /* 0x000fc60007f1e0ff */
[----:B------:R-:W1:Y:S02]  /*0b60*/  LDC R6, c[0x0][0x618] ;  /* 0x00018600ff067b82 */ /* 0x000e640000000800 */
[----:B------:R-:W-:-:S04]  /*0b70*/  IMAD.X R9, RZ, RZ, ~R0, P0 ;  /* 0x000000ffff097224 */ /* 0x000fc800000e0e00 */
[-C--:B------:R-:W-:Y:S02]  /*0b80*/  IMAD R0, R9, R26.reuse, RZ ;  /* 0x0000001a09007224 */ /* 0x080fe400078e02ff */
[----:B------:R-:W2:Y:S01]  /*0b90*/  LDC R11, c[0x0][0x608] ;  /* 0x00018200ff0b7b82 */ /* 0x000ea20000000800 */
[----:B------:R-:W-:-:S04]  /*0ba0*/  IMAD.WIDE.U32 R8, R5, R26, R16 ;  /* 0x0000001a05087225 */ /* 0x000fc800078e0010 */
[----:B------:R-:W-:-:S03]  /*0bb0*/  IMAD R5, R5, R27, R0 ;  /* 0x0000001b05057224 */ /* 0x000fc600078e0200 */
[----:B------:R-:W3:Y:S01]  /*0bc0*/  LDC R12, c[0x0][0x658] ;  /* 0x00019600ff0c7b82 */ /* 0x000ee20000000800 */
[----:B0-----:R-:W-:Y:S01]  /*0bd0*/  ISETP.NE.U32.AND P0, PT, R20, RZ, PT ;  /* 0x000000ff1400720c */ /* 0x001fe20003f05070 */
[----:B------:R-:W-:Y:S02]  /*0be0*/  IMAD.IADD R5, R9, 0x1, R5 ;  /* 0x0000000109057824 */ /* 0x000fe400078e0205 */
[----:B------:R-:W-:Y:S01]  /*0bf0*/  IMAD.MOV.U32 R9, RZ, RZ, -0x1 ;  /* 0xffffffffff097424 */ /* 0x000fe200078e00ff */
[----:B------:R-:W-:-:S03]  /*0c00*/  ISETP.NE.AND.EX P0, PT, R21, RZ, PT, P0 ;  /* 0x000000ff1500720c */ /* 0x000fc60003f05300 */
[----:B------:R-:W0:Y:S01]  /*0c10*/  LDC R15, c[0x0][0x600] ;  /* 0x00018000ff0f7b82 */ /* 0x000e220000000800 */
[-CC-:B-1----:R-:W-:Y:S02]  /*0c20*/  SHF.R.U64 R13, R8, R6.reuse, R5.reuse ;  /* 0x00000006080d7219 */ /* 0x182fe40000001205 */
[----:B------:R-:W-:-:S05]  /*0c30*/  SHF.R.U32.HI R0, RZ, R6, R5 ;  /* 0x00000006ff007219 */ /* 0x000fca0000011605 */
[----:B------:R-:W1:Y:S01]  /*0c40*/  LDC R14, c[0x0][0x648] ;  /* 0x00019200ff0e7b82 */ /* 0x000e620000000800 */
[-CC-:B--2---:R-:W-:Y:S02]  /*0c50*/  SHF.R.U64 R27, R13, R11.reuse, R0.reuse ;  /* 0x0000000b0d1b7219 */ /* 0x184fe40000001200 */
[----:B------:R-:W-:-:S05]  /*0c60*/  SHF.R.U32.HI R5, RZ, R11, R0 ;  /* 0x0000000bff057219 */ /* 0x000fca0000011600 */
[----:B------:R-:W2:Y:S01]  /*0c70*/  LDC R26, c[0x0][0x638] ;  /* 0x00018e00ff1a7b82 */ /* 0x000ea20000000800 */
[-CC-:B---3--:R-:W-:Y:S02]  /*0c80*/  SHF.R.U64 R24, R27, R12.reuse, R5.reuse ;  /* 0x0000000c1b187219 */ /* 0x188fe40000001205 */
[-C--:B------:R-:W-:Y:S02]  /*0c90*/  SHF.L.U32 R0, R9, R12.reuse, RZ ;  /* 0x0000000c09007219 */ /* 0x080fe400000006ff */
[----:B------:R-:W-:Y:S01]  /*0ca0*/  SHF.R.U32.HI R5, RZ, R12, R5 ;  /* 0x0000000cff057219 */ /* 0x000fe20000011605 */
[----:B------:R-:W-:Y:S01]  /*0cb0*/  IMAD.MOV.U32 R4, RZ, RZ, R24 ;  /* 0x000000ffff047224 */ /* 0x000fe200078e0018 */
[----:B------:R-:W-:Y:S01]  /*0cc0*/  LOP3.LUT R10, RZ, R0, RZ, 0x33, !PT ;  /* 0x00000000ff0a7212 */ /* 0x000fe200078e33ff */
[----:B------:R-:W3:Y:S01]  /*0cd0*/  LDC R25, c[0x0][0x610] ;  /* 0x00018400ff197b82 */ /* 0x000ee20000000800 */
[----:B------:R-:W-:Y:S05]  /*0ce0*/  @!P0 BRA `(.L_x_10) ;  /* 0x0000000000288947 */ /* 0x000fea0003800000 */
[----:B------:R-:W4:Y:S02]  /*0cf0*/  LDC R9, c[0x0][0x64c] ;  /* 0x00019300ff097b82 */ /* 0x000f240000000800 */
[----:B----4-:R-:W-:-:S05]  /*0d00*/  IADD3 R9, P0, R24, R9, RZ ;  /* 0x0000000918097210 */ /* 0x010fca0007f1e0ff */
[----:B------:R-:W-:-:S04]  /*0d10*/  IMAD.X R11, RZ, RZ, R5, P0 ;  /* 0x000000ffff0b7224 */ /* 0x000fc800000e0605 */
[----:B------:R-:W-:-:S04]  /*0d20*/  IMAD.WIDE.U32 R4, R11, R20, RZ ;  /* 0x000000140b047225 */ /* 0x000fc800078e00ff */
[----:B------:R-:W-:-:S04]  /*0d30*/  IMAD.WIDE.U32 R6, P0, R9, R21, R4 ;  /* 0x0000001509067225 */ /* 0x000fc80007800004 */
[----:B------:R-:W-:-:S04]  /*0d40*/  IMAD.WIDE.U32 R4, R9, R20, RZ ;  /* 0x0000001409047225 */ /* 0x000fc800078e00ff */
[----:B------:R-:W-:Y:S01]  /*0d50*/  IMAD.X R9, RZ, RZ, RZ, P0 ;  /* 0x000000ffff097224 */ /* 0x000fe200000e06ff */
[----:B------:R-:W-:Y:S01]  /*0d60*/  IADD3 RZ, P0, R5, R6, RZ ;  /* 0x0000000605ff7210 */ /* 0x000fe20007f1e0ff */
[----:B------:R-:W-:-:S04]  /*0d70*/  IMAD.MOV.U32 R8, RZ, RZ, R7 ;  /* 0x000000ffff087224 */ /* 0x000fc800078e0007 */
[----:B------:R-:W-:-:S08]  /*0d80*/  IMAD.WIDE.U32.X R4, R11, R21, R8, P0 ;  /* 0x000000150b047225 */ /* 0x000fd000000e0408 */
.L_x_10:
[----:B-1----:R-:W-:Y:S01]  /*0d90*/  SHF.R.U64 R4, R4, R14, R5 ;  /* 0x0000000e04047219 */ /* 0x002fe20000001205 */
[----:B0-----:R-:W-:Y:S01]  /*0da0*/  VIADD R6, R15, 0xffffffff ;  /* 0xffffffff0f067836 */ /* 0x001fe20000000000 */
[----:B------:R-:W-:Y:S01]  /*0db0*/  SHF.L.U32 R0, R23, R12, RZ ;  /* 0x0000000c17007219 */ /* 0x000fe200000006ff */
[----:B------:R-:W-:Y:S01]  /*0dc0*/  IMAD.MOV.U32 R23, RZ, RZ, R28 ;  /* 0x000000ffff177224 */ /* 0x000fe200078e001c */
[----:B------:R-:W-:Y:S01]  /*0dd0*/  LOP3.LUT R5, R27, R10, RZ, 0xc0, !PT ;  /* 0x0000000a1b057212 */ /* 0x000fe200078ec0ff */
[----:B------:R-:W-:Y:S01]  /*0de0*/  IMAD.MOV R7, RZ, RZ, -R4 ;  /* 0x000000ffff077224 */ /* 0x000fe200078e0a04 */
[----:B------:R-:W-:Y:S02]  /*0df0*/  SEL R3, R3, R30, !P1 ;  /* 0x0000001e03037207 */ /* 0x000fe40004800000 */
[----:B------:R-:W-:Y:S01]  /*0e00*/  LOP3.LUT R6, R13, R6, RZ, 0xc0, !PT ;  /* 0x000000060d067212 */ /* 0x000fe200078ec0ff */
[----:B------:R-:W-:Y:S01]  /*0e10*/  IMAD R4, R0, R4, R5 ;  /* 0x0000000400047224 */ /* 0x000fe200078e0205 */
[----:B------:R-:W-:Y:S01]  /*0e20*/  MOV R5, 0x1 ;  /* 0x0000000100057802 */ /* 0x000fe20000000f00 */
[----:B--2---:R-:W-:-:S02]  /*0e30*/  IMAD R0, R7, R26, R24 ;  /* 0x0000001a07007224 */ /* 0x004fc400078e0218 */
[----:B---3--:R-:W-:Y:S02]  /*0e40*/  IMAD R3, R4, R25, R3 ;  /* 0x0000001904037224 */ /* 0x008fe400078e0203 */
[----:B------:R-:W-:Y:S01]  /*0e50*/  IMAD R4, R0, R15, R6 ;  /* 0x0000000f00047224 */ /* 0x000fe200078e0206 */
[----:B------:R-:W-:-:S04]  /*0e60*/  PRMT R0, R5, 0x7610, R0 ;  /* 0x0000761005007816 */ /* 0x000fc80000000000 */
[----:B------:R-:W-:Y:S02]  /*0e70*/  SEL R154, R4, R3, !P1 ;  /* 0x00000003049a7207 */ /* 0x000fe40004800000 */
[----:B------:R-:W-:-:S07]  /*0e80*/  SEL R153, R3, R4, !P1 ;  /* 0x0000000403997207 */ /* 0x000fce0004800000 */
.L_x_8:
[----:B------:R-:W-:-:S08]  /*0e90*/  NOP ;  /* 0x0000000000007918 */ /* 0x000fd00000000000 */
[----:B------:R-:W0:Y:S02]  /*0ea0*/  USETMAXREG.TRY_ALLOC.CTAPOOL UP0, 0xe8 ;  /* 0x000000e8000079c8 */ /* 0x000e240008000600 */
[----:B0-----:R-:W-:-:S13]  /*0eb0*/  PLOP3.LUT P0, PT, PT, PT, UP0, 0x80, 0x0 ;  /* 0x000000000000781c */ /* 0x001fda0003f0f008 */
[----:B------:R-:W-:Y:S05]  /*0ec0*/  @!P0 BRA `(.L_x_8) ;  /* 0xfffffffc00f08947 */ /* 0x000fea000383ffff */
[----:B------:R-:W-:Y:S01]  /*0ed0*/  ULDC.64 UR4, c[0x0][0x598] ;  /* 0x0001660000047ab9 */ /* 0x000fe20000000a00 */
[----:B------:R-:W-:Y:S01]  /*0ee0*/  ULDC.64 UR36, c[0x0][0x208] ;  /* 0x0000820000247ab9 */ /* 0x000fe20000000a00 */
[----:B------:R-:W-:-:S04]  /*0ef0*/  ISETP.NE.U32.AND P0, PT, RZ, UR4, PT ;  /* 0x00000004ff007c0c */ /* 0x000fc8000bf05070 */
[----:B------:R-:W-:-:S13]  /*0f00*/  ISETP.NE.AND.EX P0, PT, RZ, UR5, PT, P0 ;  /* 0x00000005ff007c0c */ /* 0x000fda000bf05300 */
[----:B------:R-:W-:Y:S05]  /*0f10*/  @!P0 BRA `(.L_x_11) ;  /* 0x00000000001c8947 */ /* 0x000fea0003800000 */
[----:B------:R-:W0:Y:S02]  /*0f20*/  LDC.64 R4, c[0x0][0x598] ;  /* 0x00016600ff047b82 */ /* 0x000e240000000a00 */
[----:B0-----:R-:W2:Y:S02]  /*0f30*/  LDG.E.64 R4, desc[UR36][R4.64] ;  /* 0x0000002404047981 */ /* 0x001ea4000c1e1b00 */
[----:B--2---:R-:W-:-:S04]  /*0f40*/  ISETP.NE.U32.AND P0, PT, R4, RZ, PT ;  /* 0x000000ff0400720c */ /* 0x004fc80003f05070 */
[----:B------:R-:W-:-:S13]  /*0f50*/  ISETP.NE.AND.EX P0, PT, R5, RZ, PT, P0 ;  /* 0x000000ff0500720c */ /* 0x000fda0003f05300 */
[----:B------:R-:W-:Y:S05]  /*0f60*/  @!P0 BRA `(.L_x_11) ;  /* 0x0000000000088947 */ /* 0x000fea0003800000 */
[----:B------:R0:W5:Y:S01]  /*0f70*/  LD.E R155, desc[UR36][R4.64] ;  /* 0x00000024049b7980 */ /* 0x000162000c101900 */
[----:B------:R-:W-:Y:S05]  /*0f80*/  BRA `(.L_x_12) ;  /* 0x0000000000247947 */ /* 0x000fea0003800000 */
.L_x_11:
[----:B------:R-:W-:Y:S02]  /*0f90*/  ULDC.64 UR4, c[0x0][0x588] ;  /* 0x0001620000047ab9 */ /* 0x000fe40000000a00 */
[----:B------:R-:W-:-:S04]  /*0fa0*/  ISETP.NE.U32.AND P0, PT, RZ, UR4, PT ;  /* 0x00000004ff007c0c */ /* 0x000fc8000bf05070 */
[----:B------:R-:W-:-:S13]  /*0fb0*/  ISETP.NE.AND.EX P0, PT, RZ, UR5, PT, P0 ;  /* 0x00000005ff007c0c */ /* 0x000fda000bf05300 */
[----:B------:R-:W-:Y:S05]  /*0fc0*/  @!P0 BRA `(.L_x_13) ;  /* 0x00000000000c8947 */ /* 0x000fea0003800000 */
[----:B------:R-:W0:Y:S02]  /*0fd0*/  LDC.64 R4, c[0x0][0x588] ;  /* 0x00016200ff047b82 */ /* 0x000e240000000a00 */
[----:B0-----:R1:W5:Y:S01]  /*0fe0*/  LDG.E R155, desc[UR36][R4.64] ;  /* 0x00000024049b7981 */ /* 0x001362000c1e1900 */
[----:B------:R-:W-:Y:S05]  /*0ff0*/  BRA `(.L_x_12) ;  /* 0x0000000000087947 */ /* 0x000fea0003800000 */
.L_x_13:
[----:B------:R-:W-:Y:S02]  /*1000*/  ULDC UR4, c[0x0][0x580] ;  /* 0x0001600000047ab9 */ /* 0x000fe40000000800 */
[----:B------:R-:W-:-:S07]  /*1010*/  IMAD.U32 R155, RZ, RZ, UR4 ;  /* 0x00000004ff9b7e24 */ /* 0x000fce000f8e00ff */
.L_x_12:
[----:B------:R-:W-:Y:S02]  /*1020*/  ULDC.64 UR4, c[0x0][0x5a0] ;  /* 0x0001680000047ab9 */ /* 0x000fe40000000a00 */
[----:B------:R-:W-:-:S04]  /*1030*/  ISETP.NE.U32.AND P0, PT, RZ, UR4, PT ;  /* 0x00000004ff007c0c */ /* 0x000fc8000bf05070 */
[----:B------:R-:W-:-:S13]  /*1040*/  ISETP.NE.AND.EX P0, PT, RZ, UR5, PT, P0 ;  /* 0x00000005ff007c0c */ /* 0x000fda000bf05300 */
[----:B------:R-:W-:Y:S05]  /*1050*/  @!P0 BRA `(.L_x_14) ;  /* 0x00000000001c8947 */ /* 0x000fea0003800000 */
[----:B01----:R-:W0:Y:S02]  /*1060*/  LDC.64 R4, c[0x0][0x5a0] ;  /* 0x00016800ff047b82 */ /* 0x003e240000000a00 */
[----:B0-----:R-:W2:Y:S02]  /*1070*/  LDG.E.64 R4, desc[UR36][R4.64] ;  /* 0x0000002404047981 */ /* 0x001ea4000c1e1b00 */
[----:B--2---:R-:W-:-:S04]  /*1080*/  ISETP.NE.U32.AND P0, PT, R4, RZ, PT ;  /* 0x000000ff0400720c */ /* 0x004fc80003f05070 */
[----:B------:R-:W-:-:S13]  /*1090*/  ISETP.NE.AND.EX P0, PT, R5, RZ, PT, P0 ;  /* 0x000000ff0500720c */ /* 0x000fda0003f05300 */
[----:B------:R-:W-:Y:S05]  /*10a0*/  @!P0 BRA `(.L_x_14) ;  /* 0x0000000000088947 */ /* 0x000fea0003800000 */
[----:B------:R0:W5:Y:S01]  /*10b0*/  LD.E R156, desc[UR36][R4.64] ;  /* 0x00000024049c7980 */ /* 0x000162000c101900 */
[----:B------:R-:W-:Y:S05]  /*10c0*/  BRA `(.L_x_15) ;  /* 0x0000000000247947 */ /* 0x000fea0003800000 */
.L_x_14:
[----:B------:R-:W-:Y:S02]  /*10d0*/  ULDC.64 UR4, c[0x0][0x590] ;  /* 0x0001640000047ab9 */ /* 0x000fe40000000a00 */
[----:B------:R-:W-:-:S04]  /*10e0*/  ISETP.NE.U32.AND P0, PT, RZ, UR4, PT ;  /* 0x00000004ff007c0c */ /* 0x000fc8000bf05070 */
[----:B------:R-:W-:-:S13]  /*10f0*/  ISETP.NE.AND.EX P0, PT, RZ, UR5, PT, P0 ;  /* 0x00000005ff007c0c */ /* 0x000fda000bf05300 */
[----:B------:R-:W-:Y:S05]  /*1100*/  @!P0 BRA `(.L_x_16) ;  /* 0x00000000000c8947 */ /* 0x000fea0003800000 */
[----:B------:R-:W2:Y:S02]  /*1110*/  LDC.64 R156, c[0x0][0x590] ;  /* 0x00016400ff9c7b82 */ /* 0x000ea40000000a00 */
[----:B--2---:R2:W5:Y:S01]  /*1120*/  LDG.E R156, desc[UR36][R156.64] ;  /* 0x000000249c9c7981 */ /* 0x004562000c1e1900 */
[----:B------:R-:W-:Y:S05]  /*1130*/  BRA `(.L_x_15) ;  /* 0x0000000000087947 */ /* 0x000fea0003800000 */
.L_x_16:
[----:B------:R-:W-:Y:S02]  /*1140*/  ULDC UR4, c[0x0][0x584] ;  /* 0x0001610000047ab9 */ /* 0x000fe40000000800 */
[----:B------:R-:W-:-:S07]  /*1150*/  IMAD.U32 R156, RZ, RZ, UR4 ;  /* 0x00000004ff9c7e24 */ /* 0x000fce000f8e00ff */
.L_x_15:
[----:B------:R-:W-:-:S13]  /*1160*/  LOP3.LUT P0, RZ, R0, 0xff, RZ, 0xc0, !PT ;  /* 0x000000ff00ff7812 */ /* 0x000fda000780c0ff */
[----:B------:R-:W-:Y:S05]  /*1170*/  @!P0 EXIT ;  /* 0x000000000000894d */ /* 0x000fea0003800000 */
[----:B------:R-:W-:Y:S01]  /*1180*/  ULDC UR4, c[0x0][0x28c] ;  /* 0x0000a30000047ab9 */ /* 0x000fe20000000800 */
[----:B------:R-:W-:Y:S01]  /*1190*/  LOP3.LUT R166, R19, 0x1, RZ, 0xfc, !PT ;  /* 0x0000000113a67812 */ /* 0x000fe200078efcff */
[----:B------:R-:W-:Y:S01]  /*11a0*/  UIADD3 UR4, UR4, 0x3f, URZ ;  /* 0x0000003f04047890 */ /* 0x000fe2000fffe03f */
[----:B------:R-:W-:Y:S01]  /*11b0*/  UMOV UR38, URZ ;  /* 0x0000003f00267c82 */ /* 0x000fe20008000000 */
[----:B------:R-:W-:Y:S02]  /*11c0*/  UMOV UR39, URZ ;  /* 0x0000003f00277c82 */ /* 0x000fe40008000000 */
[----:B------:R-:W-:-:S04]  /*11d0*/  USHF.R.S32.HI UR5, URZ, 0x1f, UR4 ;  /* 0x0000001f3f057899 */ /* 0x000fc80008011404 */
[----:B------:R-:W-:-:S04]  /*11e0*/  ULEA.HI UR5, UR5, UR4, URZ, 0x6 ;  /* 0x0000000405057291 */ /* 0x000fc8000f8f303f */
[----:B------:R-:W-:-:S12]  /*11f0*/  USHF.R.S32.HI UR40, URZ, 0x6, UR5 ;  /* 0x000000063f287899 */ /* 0x000fd80008011405 */
.L_x_288:
[----:B------:R-:W-:Y:S01]  /*1200*/  LOP3.LUT R0, R18, 0x80, RZ, 0xc0, !PT ;  /* 0x0000008012007812 */ /* 0x000fe200078ec0ff */
[----:B---3--:R-:W3:Y:S01]  /*1210*/  S2UR UR7, SR_CgaCtaId ;  /* 0x00000000000779c3 */ /* 0x008ee20000008800 */
[----:B------:R-:W-:Y:S02]  /*1220*/  UMOV UR6, 0x400 ;  /* 0x0000040000067882 */ /* 0x000fe40000000000 */
[----:B------:R-:W-:-:S06]  /*1230*/  SHF.R.U32.HI R0, RZ, 0x7, R0 ;  /* 0x00000007ff007819 */ /* 0x000fcc0000011600 */
[----:B----4-:R-:W4:Y:S01]  /*1240*/  SHFL.IDX PT, R0, R0, RZ, 0x1f ;  /* 0x00001fff00007589 */ /* 0x010f2200000e0000 */
[----:B---3--:R-:W-:Y:S01]  /*1250*/  ULEA UR6, UR7, UR6, 0x18 ;  /* 0x0000000607067291 */ /* 0x008fe2000f8ec03f */
[----:B----4-:R-:W-:-:S13]  /*1260*/  R2UR UR4, R0 ;  /* 0x00000000000472ca */ /* 0x010fda00000e0000 */
[----:B------:R-:W-:-:S04]  /*1270*/  ULEA.HI UR5, UR4, UR4, URZ, 0x1 ;  /* 0x0000000404057291 */ /* 0x000fc8000f8f083f */
[----:B------:R-:W-:-:S04]  /*1280*/  ULOP3.LUT UR5, UR5, 0x7fffe, URZ, 0xc0, !UPT ;  /* 0x0007fffe05057892 */ /* 0x000fc8000f8ec03f */
[----:B------:R-:W-:-:S03]  /*1290*/  UIADD3 UR5, UR4, -UR5, URZ ;  /* 0x8000000504057290 */ /* 0x000fc6000fffe03f */
[----:B------:R-:W-:Y:S01]  /*12a0*/  ULDC UR4, c[0x0][0x28c] ;  /* 0x0000a30000047ab9 */ /* 0x000fe20000000800 */
[----:B------:R-:W-:Y:S01]  /*12b0*/  ULEA UR5, UR5, UR6, 0xd ;  /* 0x0000000605057291 */ /* 0x000fe2000f8e683f */
[----:B------:R-:W-:-:S03]  /*12c0*/  ISETP.LT.AND P0, PT, RZ, UR4, PT ;  /* 0x00000004ff007c0c */ /* 0x000fc6000bf01270 */
[----:B------:R-:W-:-:S04]  /*12d0*/  UIADD3 UR5, UR5, 0x100, URZ ;  /* 0x0000010005057890 */ /* 0x000fc8000fffe03f */
[----:B------:R-:W-:-:S04]  /*12e0*/  USHF.R.U32.HI UR5, URZ, 0x4, UR5 ;  /* 0x000000043f057899 */ /* 0x000fc80008011605 */
[----:B------:R-:W-:Y:S02]  /*12f0*/  ULOP3.LUT UR41, UR5, 0x3fff, URZ, 0xc0, !UPT ;  /* 0x00003fff05297892 */ /* 0x000fe4000f8ec03f */
[----:B-12---:R-:W-:Y:S10]  /*1300*/  @P0 BRA `(.L_x_17) ;  /* 0x0000000000400947 */ /* 0x006ff40003800000 */
[----:B------:R-:W-:Y:S01]  /*1310*/  MOV R0, 0x0 ;  /* 0x0000000000007802 */ /* 0x000fe20000000f00 */
[----:B------:R-:W-:Y:S01]  /*1320*/  ULDC.64 UR4, c[0x4][0x68] ;  /* 0x01001a0000047ab9 */ /* 0x000fe20000000a00 */
[----:B------:R-:W-:Y:S01]  /*1330*/  ULDC.64 UR6, c[0x4][0x8] ;  /* 0x0100020000067ab9 */ /* 0x000fe20000000a00 */
[----:B01----:R-:W-:Y:S01]  /*1340*/  IMAD.U32 R4, RZ, RZ, UR4 ;  /* 0x00000004ff047e24 */ /* 0x003fe2000f8e00ff */
[----:B------:R0:W1:Y:S01]  /*1350*/  LDC.64 R14, c[0x4][R0] ;  /* 0x01000000000e7b82 */ /* 0x0000620000000a00 */
[----:B------:R-:W-:Y:S01]  /*1360*/  IMAD.U32 R5, RZ, RZ, UR5 ;  /* 0x00000005ff057e24 */ /* 0x000fe2000f8e00ff */
[----:B------:R-:W-:Y:S01]  /*1370*/  ULDC.64 UR4, c[0x4][0x70] ;  /* 0x01001c0000047ab9 */ /* 0x000fe20000000a00 */
[----:B------:R-:W-:Y:S01]  /*1380*/  IMAD.U32 R10, RZ, RZ, UR6 ;  /* 0x00000006ff0a7e24 */ /* 0x000fe2000f8e00ff */
[----:B------:R-:W-:Y:S01]  /*1390*/  MOV R13, RZ ;  /* 0x000000ff000d7202 */ /* 0x000fe20000000f00 */
[----:B------:R-:W-:Y:S02]  /*13a0*/  IMAD.U32 R6, RZ, RZ, UR4 ;  /* 0x00000004ff067e24 */ /* 0x000fe4000f8e00ff */
[----:B------:R-:W-:-:S02]  /*13b0*/  IMAD.U32 R7, RZ, RZ, UR5 ;  /* 0x00000005ff077e24 */ /* 0x000fc4000f8e00ff */
[----:B------:R-:W-:Y:S02]  /*13c0*/  IMAD.U32 R11, RZ, RZ, UR7 ;  /* 0x00000007ff0b7e24 */ /* 0x000fe4000f8e00ff */
[----:B------:R-:W-:Y:S02]  /*13d0*/  IMAD.MOV.U32 R8, RZ, RZ, 0x1e1 ;  /* 0x000001e1ff087424 */ /* 0x000fe400078e00ff */
[----:B0-----:R-:W-:-:S07]  /*13e0*/  IMAD.MOV.U32 R12, RZ, RZ, 0x1 ;  /* 0x00000001ff0c7424 */ /* 0x001fce00078e00ff */
[----:B------:R-:W-:-:S07]  /*13f0*/  LEPC R20, `(.L_x_17) ;  /* 0x000000001014794e */ /* 0x000fce0000000000 */
[----:B-12--5:R-:W-:Y:S05]  /*1400*/  CALL.ABS.NOINC R14 ;  /* 0x000000000e007343 */ /* 0x026fea0003c00000 */
.L_x_17:
[----:B------:R-:W-:-:S13]  /*1410*/  ISETP.NE.AND P0, PT, R166, 0x3, PT ;  /* 0x00000003a600780c */ /* 0x000fda0003f05270 */
[----:B------:R-:W-:Y:S05]  /*1420*/  @!P0 BRA `(.L_x_18) ;  /* 0x0000000000048947 */ /* 0x000fea0003800000 */
[----:B------:R-:W-:Y:S01]  /*1430*/  BPT.TRAP 0x1 ;  /* 0x000000040000795c */ /* 0x000fe20000300000 */
.L_x_18:
[----:B------:R-:W3:Y:S01]  /*1440*/  S2UR UR5, SR_CgaCtaId ;  /* 0x00000000000579c3 */ /* 0x000ee20000008800 */
[----:B------:R-:W-:Y:S01]  /*1450*/  UMOV UR4, 0x400 ;  /* 0x0000040000047882 */ /* 0x000fe20000000000 */
[----:B------:R-:W-:Y:S02]  /*1460*/  IMAD.U32 R0, RZ, RZ, UR38 ;  /* 0x00000026ff007e24 */ /* 0x000fe4000f8e00ff */
[----:B------:R-:W-:-:S03]  /*1470*/  IMAD.U32 R3, RZ, RZ, UR39 ;  /* 0x00000027ff037e24 */ /* 0x000fc6000f8e00ff */
[----:B------:R-:W-:Y:S01]  /*1480*/  SHF.L.U32 R0, R0, 0x1f, RZ ;  /* 0x0000001f00007819 */ /* 0x000fe200000006ff */
[----:B---3--:R-:W-:-:S06]  /*1490*/  ULEA UR4, UR5, UR4, 0x18 ;  /* 0x0000000405047291 */ /* 0x008fcc000f8ec03f */
[----:B------:R-:W-:-:S04]  /*14a0*/  IMAD.U32 R6, RZ, RZ, UR4 ;  /* 0x00000004ff067e24 */ /* 0x000fc8000f8e00ff */
[----:B------:R-:W-:-:S04]  /*14b0*/  IMAD R3, R3, 0x8, R6 ;  /* 0x0000000803037824 */ /* 0x000fc800078e0206 */
[----:B------:R3:W4:Y:S01]  /*14c0*/  SYNCS.PHASECHK.TRANS64.TRYWAIT P1, [R3+URZ], R0 ;  /* 0x00000000030075a7 */ /* 0x000722000802017f */
[----:B------:R-:W-:Y:S05]  /*14d0*/  @!P0 BRA `(.L_x_19) ;  /* 0x0000000000048947 */ /* 0x000fea0003800000 */
[----:B------:R-:W-:Y:S01]  /*14e0*/  BPT.TRAP 0x1 ;  /* 0x000000040000795c */ /* 0x000fe20000300000 */
.L_x_19:
[----:B----4-:R-:W-:Y:S05]  /*14f0*/  @P1 BRA `(.L_x_20) ;  /* 0x0000000000081947 */ /* 0x010fea0003800000 */
[----:B------:R-:W4:Y:S02]  /*1500*/  SYNCS.PHASECHK.TRANS64.TRYWAIT P1, [R3+URZ], R0 ;  /* 0x00000000030075a7 */ /* 0x000f24000802017f */
[----:B----4-:R-:W-:Y:S05]  /*1510*/  @!P1 BRA `(.L_x_21) ;  /* 0x000000ac00f09947 */ /* 0x010fea0003800000 */
.L_x_20:
[----:B------:R-:W-:-:S04]  /*1520*/  UISETP.LT.AND UP0, UPT, UR40, 0x1, UPT ;  /* 0x000000012800788c */ /* 0x000fc8000bf01270 */
[----:B------:R-:W-:-:S06]  /*1530*/  USEL UR4, UR40, 0x1, UP0 ;  /* 0x0000000128047887 */ /* 0x000fcc0008000000 */
[----:B---34-:R-:W-:Y:S01]  /*1540*/  IMAD.U32 R0, RZ, RZ, UR4 ;  /* 0x00000004ff007e24 */ /* 0x018fe2000f8e00ff */
[----:B------:R-:W-:Y:S05]  /*1550*/  WARPSYNC.ALL ;  /* 0x0000000000007948 */ /* 0x000fea0003800000 */
[----:B------:R-:W-:-:S04]  /*1560*/  IADD3 R0, -R0, UR40, RZ ;  /* 0x0000002800007c10 */ /* 0x000fc8000fffe1ff */
[----:B------:R-:W-:Y:S02]  /*1570*/  ISETP.GE.AND P1, PT, R0, 0x1, PT ;  /* 0x000000010000780c */ /* 0x000fe40003f26270 */
[----:B------:R-:W-:Y:S01]  /*1580*/  R2UR UR4, R6 ;  /* 0x00000000060472ca */ /* 0x000fe200000e0000 */
[----:B------:R-:W-:Y:S01]  /*1590*/  WARPGROUP.ARRIVE ;  /* 0x00000000000079c5 */ /* 0x000fe20000000000 */
[----:B------:R-:W-:Y:S01]  /*15a0*/  UMOV UR9, 0x40000040 ;  /* 0x4000004000097882 */ /* 0x000fe20000000000 */
[----:B------:R-:W-:-:S10]  /*15b0*/  UMOV UR11, 0x40000040 ;  /* 0x40000040000b7882 */ /* 0x000fd40000000000 */
[----:B------:R-:W-:-:S04]  /*15c0*/  UIADD3 UR4, UR4, 0x20100, URZ ;  /* 0x0002010004047890 */ /* 0x000fc8000fffe03f */
[----:B------:R-:W-:-:S04]  /*15d0*/  USHF.R.U32.HI UR4, URZ, 0x4, UR4 ;  /* 0x000000043f047899 */ /* 0x000fc80008011604 */
[----:B------:R-:W-:Y:S02]  /*15e0*/  ULOP3.LUT UR5, UR4, 0x3fff, URZ, 0xc0, !UPT ;  /* 0x00003fff04057892 */ /* 0x000fe4000f8ec03f */
[----:B------:R-:W-:Y:S02]  /*15f0*/  ULOP3.LUT UR4, UR41, 0x10000, URZ, 0xfc, !UPT ;  /* 0x0001000029047892 */ /* 0x000fe4000f8efc3f */
[----:B------:R-:W-:Y:S02]  /*1600*/  ULOP3.LUT UR5, UR5, 0x10000, URZ, 0xfc, !UPT ;  /* 0x0001000005057892 */ /* 0x000fe4000f8efc3f */
[----:B------:R-:W-:Y:S02]  /*1610*/  ULEA UR6, UR39, UR4, 0xb ;  /* 0x0000000427067291 */ /* 0x000fe4000f8e583f */
[----:B------:R-:W-:-:S05]  /*1620*/  ULEA UR7, UR39, UR5, 0xa ;  /* 0x0000000527077291 */ /* 0x000fca000f8e503f */
[----:B------:R-:W-:Y:S02]  /*1630*/  UMOV UR8, UR6 ;  /* 0x0000000600087c82 */ /* 0x000fe40008000000 */
[----:B------:R-:W-:Y:S02]  /*1640*/  UMOV UR10, UR7 ;  /* 0x00000007000a7c82 */ /* 0x000fe40008000000 */
[----:B------:R-:W-:Y:S01]  /*1650*/  HGMMA.64x128x16.F32.BF16 R88, gdesc[UR8], RZ, !UPT, gsb0 ;  /* 0x01e00000085879f0 */ /* 0x000fe2000c0018ff */
[----:B------:R-:W-:Y:S01]  /*1660*/  UIADD3 UR8, UR6, 0x400, URZ ;  /* 0x0000040006087890 */ /* 0x000fe2000fffe03f */
[----:B------:R-:W-:Y:S01]  /*1670*/  UMOV UR9, 0x40000040 ;  /* 0x4000004000097882 */ /* 0x000fe20000000000 */
[----:B------:R-:W-:Y:S02]  /*1680*/  WARPGROUP.DEPBAR.LE gsb0, 0x0 ;  /* 0x00008000000079c5 */ /* 0x000fe40000010000 */
[----:B------:R-:W-:-:S07]  /*1690*/  WARPGROUP.ARRIVE ;  /* 0x00000000000079c5 */ /* 0x000fce0000000000 */
[----:B------:R-:W-:Y:S01]  /*16a0*/  HGMMA.64x128x16.F32.BF16 R24, gdesc[UR8], RZ, !UPT, gsb0 ;  /* 0x01e00000081879f0 */ /* 0x000fe2000c0018ff */
[----:B------:R-:W-:Y:S02]  /*16b0*/  UIADD3 UR8, UR6, 0x2, URZ ;  /* 0x0000000206087890 */ /* 0x000fe4000fffe03f */
[----:B------:R-:W-:Y:S01]  /*16c0*/  UIADD3 UR10, UR7, 0x2, URZ ;  /* 0x00000002070a7890 */ /* 0x000fe2000fffe03f */
[----:B------:R-:W-:Y:S01]  /*16d0*/  UMOV UR9, 0x40000040 ;  /* 0x4000004000097882 */ /* 0x000fe20000000000 */
[----:B------:R-:W-:Y:S01]  /*16e0*/  UMOV UR11, 0x40000040 ;  /* 0x40000040000b7882 */ /* 0x000fe20000000000 */
[----:B------:R-:W-:Y:S02]  /*16f0*/  WARPGROUP.DEPBAR.LE gsb0, 0x0 ;  /* 0x00008000000079c5 */ /* 0x000fe40000010000 */
[----:B------:R-:W-:-:S06]  /*1700*/  WARPGROUP.ARRIVE ;  /* 0x00000000000079c5 */ /* 0x000fcc0000000000 */
[----:B------:R-:W-:Y:S01]  /*1710*/  HGMMA.64x128x16.F32.BF16 R88, gdesc[UR8], R88, gsb0 ;  /* 0x01e00000085879f0 */ /* 0x000fe20008001858 */
[----:B------:R-:W-:Y:S01]  /*1720*/  UIADD3 UR8, UR6, 0x402, URZ ;  /* 0x0000040206087890 */ /* 0x000fe2000fffe03f */
[----:B------:R-:W-:Y:S01]  /*1730*/  UMOV UR9, 0x40000040 ;  /* 0x4000004000097882 */ /* 0x000fe20000000000 */
[----:B------:R-:W-:Y:S02]  /*1740*/  WARPGROUP.DEPBAR.LE gsb0, 0x0 ;  /* 0x00008000000079c5 */ /* 0x000fe40000010000 */
[----:B------:R-:W-:-:S07]  /*1750*/  WARPGROUP.ARRIVE ;  /* 0x00000000000079c5 */ /* 0x000fce0000000000 */
[----:B------:R-:W-:Y:S01]  /*1760*/  HGMMA.64x128x16.F32.BF16 R24, gdesc[UR8], R24, gsb0 ;  /* 0x01e00000081879f0 */ /* 0x000fe20008001818 */
        /* <DEDUP_REMOVED lines=23> */
[----:B------:R-:W-:Y:S03]  /*18e0*/  HGMMA.64x128x16.F32.BF16 R24, gdesc[UR8], R24, gsb0 ;  /* 0x01e00000081879f0 */ /* 0x000fe60008001818 */
[----:B------:R-:W-:Y:S02]  /*18f0*/  WARPGROUP.DEPBAR.LE gsb0, 0x0 ;  /* 0x00008000000079c5 */ /* 0x000fe40000010000 */
[----:B------:R-:W-:Y:S05]  /*1900*/  @!P1 BRA `(.L_x_22) ;  /* 0x0000000400749947 */ /* 0x000fea0003800000 */
[----:B------:R-:W-:Y:S02]  /*1910*/  UIADD3 UR6, UR39, 0x1, URZ ;  /* 0x0000000127067890 */ /* 0x000fe4000fffe03f */
[----:B------:R-:W-:Y:S02]  /*1920*/  IMAD.U32 R3, RZ, RZ, UR39 ;  /* 0x00000027ff037e24 */ /* 0x000fe4000f8e00ff */
[----:B------:R-:W-:-:S04]  /*1930*/  UISETP.NE.AND UP0, UPT, UR6, 0x4, UPT ;  /* 0x000000040600788c */ /* 0x000fc8000bf05270 */
[----:B------:R-:W-:Y:S02]  /*1940*/  USEL UR7, URZ, 0x1, UP0 ;  /* 0x000000013f077887 */ /* 0x000fe40008000000 */
[----:B------:R-:W-:Y:S02]  /*1950*/  USEL UR6, UR6, URZ, UP0 ;  /* 0x0000003f06067287 */ /* 0x000fe40008000000 */
[----:B------:R-:W-:-:S06]  /*1960*/  ULOP3.LUT UR7, UR38, UR7, URZ, 0x3c, !UPT ;  /* 0x0000000726077292 */ /* 0x000fcc000f8e3c3f */
[----:B------:R-:W-:-:S07]  /*1970*/  IMAD.U32 R7, RZ, RZ, UR7 ;  /* 0x00000007ff077e24 */ /* 0x000fce000f8e00ff */
.L_x_29:
[----:B------:R-:W-:Y:S05]  /*1980*/  @!P0 BRA `(.L_x_23) ;  /* 0x0000000000048947 */ /* 0x000fea0003800000 */
[----:B------:R-:W-:Y:S01]  /*1990*/  BPT.TRAP 0x1 ;  /* 0x000000040000795c */ /* 0x000fe20000300000 */
.L_x_23:
[----:B------:R-:W3:Y:S01]  /*19a0*/  S2UR UR8, SR_CgaCtaId ;  /* 0x00000000000879c3 */ /* 0x000ee20000008800 */
[----:B------:R-:W-:Y:S01]  /*19b0*/  UMOV UR7, 0x400 ;  /* 0x0000040000077882 */ /* 0x000fe20000000000 */
[----:B01----:R-:W-:Y:S01]  /*19c0*/  IMAD.U32 R5, RZ, RZ, UR6 ;  /* 0x00000006ff057e24 */ /* 0x003fe2000f8e00ff */
[----:B------:R-:W-:Y:S01]  /*19d0*/  SHF.L.U32 R4, R7, 0x1f, RZ ;  /* 0x0000001f07047819 */ /* 0x000fe200000006ff */
[----:B---3--:R-:W-:-:S06]  /*19e0*/  ULEA UR7, UR8, UR7, 0x18 ;  /* 0x0000000708077291 */ /* 0x008fcc000f8ec03f */
[----:B------:R-:W-:-:S04]  /*19f0*/  IMAD.U32 R6, RZ, RZ, UR7 ;  /* 0x00000007ff067e24 */ /* 0x000fc8000f8e00ff */
[----:B------:R-:W-:-:S04]  /*1a00*/  IMAD R5, R5, 0x8, R6 ;  /* 0x0000000805057824 */ /* 0x000fc800078e0206 */
[----:B------:R0:W1:Y:S01]  /*1a10*/  SYNCS.PHASECHK.TRANS64.TRYWAIT P1, [R5+URZ], R4 ;  /* 0x00000004050075a7 */ /* 0x000062000802017f */
[----:B------:R-:W-:Y:S05]  /*1a20*/  @!P0 BRA `(.L_x_24) ;  /* 0x0000000000048947 */ /* 0x000fea0003800000 */
[----:B------:R-:W-:Y:S01]  /*1a30*/  BPT.TRAP 0x1 ;  /* 0x000000040000795c */ /* 0x000fe20000300000 */
.L_x_24:
[----:B-1----:R-:W-:Y:S05]  /*1a40*/  @P1 BRA `(.L_x_25) ;  /* 0x0000000000081947 */ /* 0x002fea0003800000 */
[----:B------:R-:W1:Y:S02]  /*1a50*/  SYNCS.PHASECHK.TRANS64.TRYWAIT P1, [R5+URZ], R4 ;  /* 0x00000004050075a7 */ /* 0x000e64000802017f */
[----:B-1----:R-:W-:Y:S05]  /*1a60*/  @!P1 BRA `(.L_x_26) ;  /* 0x000000a800b09947 */ /* 0x002fea0003800000 */
.L_x_25:
[----:B------:R-:W-:Y:S01]  /*1a70*/  ULEA UR7, UR6, UR4, 0xb ;  /* 0x0000000406077291 */ /* 0x000fe2000f8e583f */
[----:B------:R-:W-:Y:S01]  /*1a80*/  WARPGROUP.ARRIVE ;  /* 0x00000000000079c5 */ /* 0x000fe20000000000 */
[----:B------:R-:W-:Y:S01]  /*1a90*/  ULEA UR12, UR6, UR5, 0xa ;  /* 0x00000005060c7291 */ /* 0x000fe2000f8e503f */
[----:B------:R-:W-:Y:S01]  /*1aa0*/  UMOV UR9, 0x40000040 ;  /* 0x4000004000097882 */ /* 0x000fe20000000000 */
[----:B------:R-:W-:-:S03]  /*1ab0*/  UMOV UR11, 0x40000040 ;  /* 0x40000040000b7882 */ /* 0x000fc60000000000 */
[----:B------:R-:W-:Y:S02]  /*1ac0*/  UMOV UR8, UR7 ;  /* 0x0000000700087c82 */ /* 0x000fe40008000000 */
[----:B------:R-:W-:Y:S02]  /*1ad0*/  UMOV UR10, UR12 ;  /* 0x0000000c000a7c82 */ /* 0x000fe40008000000 */
        /* <DEDUP_REMOVED lines=44> */
[----:B------:R-:W-:Y:S01]  /*1da0*/  BPT.TRAP 0x1 ;  /* 0x000000040000795c */ /* 0x000fe20000300000 */
.L_x_27:
[----:B------:R-:W-:-:S13]  /*1db0*/  ISETP.NE.AND P1, PT, R22, RZ, PT ;  /* 0x000000ff1600720c */ /* 0x000fda0003f25270 */
[----:B01----:R-:W-:-:S05]  /*1dc0*/  @P1 IMAD R4, R3, 0x8, R6 ;  /* 0x0000000803041824 */ /* 0x003fca00078e0206 */
[----:B------:R-:W-:-:S04]  /*1dd0*/  @P1 IADD3 R5, R4, 0x20, RZ ;  /* 0x0000002004051810 */ /* 0x000fc80007ffe0ff */
[----:B------:R-:W-:-:S04]  /*1de0*/  @P1 PRMT R5, R152, 0x654, R5 ;  /* 0x0000065498051816 */ /* 0x000fc80000000005 */
[----:B------:R0:W-:Y:S01]  /*1df0*/  @P1 SYNCS.ARRIVE.TRANS64.RED.A1T0 RZ, [R5+URZ], RZ ;  /* 0x000000ff05ff19a7 */ /* 0x0001e2000810043f */
[----:B------:R-:W-:-:S13]  /*1e00*/  ISETP.GT.U32.AND P1, PT, R19, 0x1, PT ;  /* 0x000000011300780c */ /* 0x000fda0003f24070 */
[----:B0-----:R-:W-:Y:S05]  /*1e10*/  @P1 BRA `(.L_x_28) ;  /* 0x0000000000041947 */ /* 0x001fea0003800000 */
[----:B------:R-:W-:Y:S01]  /*1e20*/  BPT.TRAP 0x1 ;  /* 0x000000040000795c */ /* 0x000fe20000300000 */
.L_x_28:
[----:B------:R-:W-:Y:S01]  /*1e30*/  UIADD3 UR6, UR6, 0x1, URZ ;  /* 0x0000000106067890 */ /* 0x000fe2000fffe03f */
[C---:B------:R-:W-:Y:S01]  /*1e40*/  ISETP.GT.AND P2, PT, R0.reuse, 0x1, PT ;  /* 0x000000010000780c */ /* 0x040fe20003f44270 */
[----:B------:R-:W-:Y:S02]  /*1e50*/  VIADD R3, R3, 0x1 ;  /* 0x0000000103037836 */ /* 0x000fe40000000000 */
[----:B------:R-:W-:Y:S01]  /*1e60*/  UISETP.NE.AND UP0, UPT, UR6, 0x4, UPT ;  /* 0x000000040600788c */ /* 0x000fe2000bf05270 */
[----:B------:R-:W-:Y:S02]  /*1e70*/  VIADD R0, R0, 0xffffffff ;  /* 0xffffffff00007836 */ /* 0x000fe40000000000 */
[C---:B------:R-:W-:Y:S01]  /*1e80*/  ISETP.NE.AND P1, PT, R3.reuse, 0x4, PT ;  /* 0x000000040300780c */ /* 0x040fe20003f25270 */
[----:B------:R-:W-:Y:S02]  /*1e90*/  USEL UR7, URZ, 0x1, UP0 ;  /* 0x000000013f077887 */ /* 0x000fe40008000000 */
[----:B------:R-:W-:Y:S01]  /*1ea0*/  USEL UR6, UR6, URZ, UP0 ;  /* 0x0000003f06067287 */ /* 0x000fe20008000000 */
[----:B------:R-:W-:-:S03]  /*1eb0*/  SEL R3, R3, RZ, P1 ;  /* 0x000000ff03037207 */ /* 0x000fc60000800000 */
[----:B------:R-:W-:Y:S01]  /*1ec0*/  LOP3.LUT R7, R7, UR7, RZ, 0x3c, !PT ;  /* 0x0000000707077c12 */ /* 0x000fe2000f8e3cff */
[----:B------:R-:W-:Y:S07]  /*1ed0*/  @P2 BRA `(.L_x_29) ;  /* 0xfffffff800a82947 */ /* 0x000fee000383ffff */
.L_x_22:
[----:B------:R-:W3:Y:S02]  /*1ee0*/  LDC R0, c[0x0][0x28c] ;  /* 0x0000a300ff007b82 */ /* 0x000ee40000000800 */
[----:B---3--:R-:W-:-:S13]  /*1ef0*/  ISETP.GE.AND P1, PT, R0, 0x1, PT ;  /* 0x000000010000780c */ /* 0x008fda0003f26270 */
[----:B------:R-:W-:Y:S05]  /*1f00*/  @!P1 BRA `(.L_x_30) ;  /* 0x0000000000409947 */ /* 0x000fea0003800000 */
[----:B------:R-:W-:Y:S05]  /*1f10*/  @!P0 BRA `(.L_x_31) ;  /* 0x0000000000048947 */ /* 0x000fea0003800000 */
[----:B------:R-:W-:Y:S01]  /*1f20*/  BPT.TRAP 0x1 ;  /* 0x000000040000795c */ /* 0x000fe20000300000 */
.L_x_31:
[----:B------:R-:W-:Y:S01]  /*1f30*/  ISETP.NE.AND P0, PT, R22, RZ, PT ;  /* 0x000000ff1600720c */ /* 0x000fe20003f05270 */
[----:B------:R-:W-:-:S12]  /*1f40*/  UISETP.LT.AND UP1, UPT, UR40, 0x1, UPT ;  /* 0x000000012800788c */ /* 0x000fd8000bf21270 */
[----:B------:R-:W-:-:S05]  /*1f50*/  VOTEU.ANY UP0, P0 ;  /* 0x00000000003f7886 */ /* 0x000fca0000000100 */
[----:B------:R-:W-:-:S04]  /*1f60*/  @UP0 USEL UR4, UR40, 0x1, UP1 ;  /* 0x0000000128040887 */ /* 0x000fc80008800000 */
[----:B------:R-:W-:-:S06]  /*1f70*/  @UP0 UIADD3 UR4, UR39, UR40, -UR4 ;  /* 0x0000002827040290 */ /* 0x000fcc000fffe804 */
[----:B------:R-:W-:-:S04]  /*1f80*/  IMAD.U32 R0, RZ, RZ, UR4 ;  /* 0x00000004ff007e24 */ /* 0x000fc8000f8e00ff */
[----:B------:R-:W-:-:S05]  /*1f90*/  @P0 IMAD.SHL.U32 R0, R0, 0x8, RZ ;  /* 0x0000000800000824 */ /* 0x000fca00078e00ff */
[----:B------:R-:W-:-:S04]  /*1fa0*/  @P0 LOP3.LUT R0, R0, 0x18, RZ, 0xc0, !PT ;  /* 0x0000001800000812 */ /* 0x000fc800078ec0ff */
[----:B------:R-:W-:-:S04]  /*1fb0*/  @P0 IADD3 R3, R6, 0x20, R0 ;  /* 0x0000002006030810 */ /* 0x000fc80007ffe000 */
[----:B------:R-:W-:-:S04]  /*1fc0*/  @P0 PRMT R3, R152, 0x654, R3 ;  /* 0x0000065498030816 */ /* 0x000fc80000000003 */
[----:B------:R3:W-:Y:S01]  /*1fd0*/  @P0 SYNCS.ARRIVE.TRANS64.RED.A1T0 RZ, [R3+URZ], RZ ;  /* 0x000000ff03ff09a7 */ /* 0x0007e2000810043f */
[----:B------:R-:W-:-:S13]  /*1fe0*/  ISETP.GT.U32.AND P0, PT, R19, 0x1, PT ;  /* 0x000000011300780c */ /* 0x000fda0003f04070 */
[----:B---3--:R-:W-:Y:S05]  /*1ff0*/  @P0 BRA `(.L_x_30) ;  /* 0x0000000000040947 */ /* 0x008fea0003800000 */
[----:B------:R-:W-:Y:S01]  /*2000*/  BPT.TRAP 0x1 ;  /* 0x000000040000795c */ /* 0x000fe20000300000 */
.L_x_30:
[----:B------:R-:W3:Y:S01]  /*2010*/  LDC R6, c[0x0][0x288] ;  /* 0x0000a200ff067b82 */ /* 0x000ee20000000800 */
[--C-:B------:R-:W-:Y:S01]  /*2020*/  SHF.R.U32.HI R0, RZ, 0x2, R18.reuse ;  /* 0x00000002ff007819 */ /* 0x100fe20000011612 */
[----:B------:R-:W-:Y:S01]  /*2030*/  UIADD3 UR39, UR40, UR39, URZ ;  /* 0x0000002728277290 */ /* 0x000fe2000fffe03f */
[----:B01----:R-:W-:Y:S01]  /*2040*/  SHF.R.U32.HI R5, RZ, 0x7, R18 ;  /* 0x00000007ff057819 */ /* 0x003fe20000011612 */
[----:B------:R-:W-:Y:S01]  /*2050*/  IMAD.SHL.U32 R13, R154, 0x80, RZ ;  /* 0x000000809a0d7824 */ /* 0x000fe200078e00ff */
[----:B------:R-:W-:Y:S01]  /*2060*/  LOP3.LUT R3, R0, 0x7, RZ, 0xc0, !PT ;  /* 0x0000000700037812 */ /* 0x000fe200078ec0ff */
[----:B------:R-:W-:Y:S01]  /*2070*/  USHF.R.U32.HI UR4, URZ, 0x2, UR39 ;  /* 0x000000023f047899 */ /* 0x000fe20008011627 */
[----:B------:R-:W-:Y:S01]  /*2080*/  LOP3.LUT R4, R18, 0x60, RZ, 0xc0, !PT ;  /* 0x0000006012047812 */ /* 0x000fe200078ec0ff */
[----:B------:R-:W-:Y:S01]  /*2090*/  ULDC UR8, c[0x0][0x284] ;  /* 0x0000a10000087ab9 */ /* 0x000fe20000000800 */
[----:B------:R-:W-:Y:S01]  /*20a0*/  LOP3.LUT R0, R5, 0x1, RZ, 0xc0, !PT ;  /* 0x0000000105007812 */ /* 0x000fe200078ec0ff */
[----:B------:R-:W-:Y:S01]  /*20b0*/  ULOP3.LUT UR4, UR4, 0x1, URZ, 0xc0, !UPT ;  /* 0x0000000104047892 */ /* 0x000fe2000f8ec03f */
[----:B------:R-:W-:Y:S01]  /*20c0*/  SHF.R.U32.HI R10, RZ, 0x1, R4 ;  /* 0x00000001ff0a7819 */ /* 0x000fe20000011604 */
[----:B------:R-:W-:Y:S01]  /*20d0*/  UISETP.GT.U32.AND UP1, UPT, UR39, 0x3, UPT ;  /* 0x000000032700788c */ /* 0x000fe2000bf24070 */
[----:B------:R-:W-:Y:S01]  /*20e0*/  SHF.R.S32.HI R21, RZ, 0x1f, R23 ;  /* 0x0000001fff157819 */ /* 0x000fe20000011417 */
[----:B------:R-:W-:Y:S01]  /*20f0*/  IMAD.SHL.U32 R4, R0, 0x40, RZ ;  /* 0x0000004000047824 */ /* 0x000fe200078e00ff */
[--C-:B------:R-:W-:Y:S01]  /*2100*/  IADD3 R5, RZ, -R10, -R3.reuse ;  /* 0x8000000aff057210 */ /* 0x100fe20007ffe803 */
[----:B------:R-:W-:Y:S01]  /*2110*/  UISETP.NE.U32.AND UP0, UPT, UR4, 0x1, UPT ;  /* 0x000000010400788c */ /* 0x000fe2000bf05070 */
[----:B------:R-:W-:Y:S01]  /*2120*/  IMAD.WIDE R8, R153, 0x100, RZ ;  /* 0x0000010099087825 */ /* 0x000fe200078e02ff */
[----:B------:R-:W-:Y:S01]  /*2130*/  ULDC.64 UR6, c[0x0][0x5d0] ;  /* 0x0001740000067ab9 */ /* 0x000fe20000000a00 */
[----:B--2---:R-:W-:Y:S01]  /*2140*/  LOP3.LUT R157, R4, 0x40, R3, 0xe2, !PT ;  /* 0x00000040049d7812 */ /* 0x004fe200078ee203 */
[----:B------:R-:W-:Y:S01]  /*2150*/  UISETP.LT.U32.AND UP1, UPT, UR40, 0x4, UP1 ;  /* 0x000000042800788c */ /* 0x000fe20008f21070 */
[----:B------:R-:W-:Y:S01]  /*2160*/  LOP3.LUT R3, R18, 0x3, RZ, 0xc0, !PT ;  /* 0x0000000312037812 */ /* 0x000fe200078ec0ff */
[----:B------:R-:W-:Y:S01]  /*2170*/  UISETP.GT.U32.AND UP0, UPT, UR40, 0x3, !UP0 ;  /* 0x000000032800788c */ /* 0x000fe2000c704070 */
[----:B------:R-:W-:Y:S01]  /*2180*/  IMAD R4, R21, UR6, RZ ;  /* 0x0000000615047c24 */ /* 0x000fe2000f8e02ff */
[----:B---3--:R-:W-:Y:S01]  /*2190*/  ISETP.GE.AND P0, PT, R13, R6, PT ;  /* 0x000000060d00720c */ /* 0x008fe20003f06270 */
[----:B------:R-:W-:Y:S01]  /*21a0*/  IMAD R0, R0, -0x40, R5 ;  /* 0xffffffc000007824 */ /* 0x000fe200078e0205 */
[----:B------:R-:W-:Y:S01]  /*21b0*/  USEL UR5, URZ, 0x1, !UP1 ;  /* 0x000000013f057887 */ /* 0x000fe2000c800000 */
[----:B------:R-:W-:Y:S01]  /*21c0*/  IMAD R12, R3, -0x2, R6 ;  /* 0xfffffffe030c7824 */ /* 0x000fe200078e0206 */
[----:B------:R-:W-:Y:S01]  /*21d0*/  USEL UR4, URZ, 0x1, !UP0 ;  /* 0x000000013f047887 */ /* 0x000fe2000c000000 */
[----:B------:R-:W-:Y:S01]  /*21e0*/  IMAD.SHL.U32 R3, R153, 0x100, RZ ;  /* 0x0000010099037824 */ /* 0x000fe200078e00ff */
[----:B------:R-:W-:Y:S01]  /*21f0*/  ULOP3.LUT UR39, UR39, 0x3, URZ, 0xc0, !UPT ;  /* 0x0000000327277892 */ /* 0x000fe2000f8ec03f */
[----:B------:R-:W-:Y:S01]  /*2200*/  IMAD.SHL.U32 R6, R18, 0x2, RZ ;  /* 0x0000000212067824 */ /* 0x000fe200078e00ff */
[----:B------:R-:W-:Y:S01]  /*2210*/  ULOP3.LUT UR38, UR4, UR38, UR5, 0x96, !UPT ;  /* 0x0000002604267292 */ /* 0x000fe2000f8e9605 */
[----:B------:R-:W-:Y:S01]  /*2220*/  IMAD R11, R23, UR7, R4 ;  /* 0x00000007170b7c24 */ /* 0x000fe2000f8e0204 */
[----:B------:R-:W-:Y:S01]  /*2230*/  ISETP.GE.OR P0, PT, R3, UR8, P0 ;  /* 0x0000000803007c0c */ /* 0x000fe20008706670 */
[----:B------:R-:W-:Y:S01]  /*2240*/  IMAD.MOV.U32 R153, RZ, RZ, -0x1 ;  /* 0xffffffffff997424 */ /* 0x000fe200078e00ff */
[----:B------:R-:W-:-:S02]  /*2250*/  LOP3.LUT R6, R13, 0x6, R6, 0xf8, !PT ;  /* 0x000000060d067812 */ /* 0x000fc400078ef806 */
[----:B------:R-:W-:Y:S01]  /*2260*/  IADD3 R3, -R3, UR8, R0 ;  /* 0x0000000803037c10 */ /* 0x000fe2000fffe100 */
[----:B------:R-:W-:Y:S01]  /*2270*/  IMAD.IADD R0, R12, 0x1, -R13 ;  /* 0x000000010c007824 */ /* 0x000fe200078e0a0d */
[----:B------:R-:W-:Y:S02]  /*2280*/  SHF.R.S32.HI R7, RZ, 0x1f, R6 ;  /* 0x0000001fff077819 */ /* 0x000fe40000011406 */
[----:B------:R-:W-:Y:S01]  /*2290*/  LOP3.LUT R157, R8, R157, R10, 0xfe, !PT ;  /* 0x0000009d089d7212 */ /* 0x000fe200078efe0a */
[----:B------:R-:W-:-:S04]  /*22a0*/  IMAD.WIDE.U32 R4, R23, UR6, R6 ;  /* 0x0000000617047c25 */ /* 0x000fc8000f8e0006 */
[----:B------:R-:W-:Y:S01]  /*22b0*/  IMAD.IADD R11, R5, 0x1, R11 ;  /* 0x00000001050b7824 */ /* 0x000fe200078e020b */
[----:B------:R-:W-:Y:S01]  /*22c0*/  MOV R10, R4 ;  /* 0x00000004000a7202 */ /* 0x000fe20000000f00 */
[----:B------:R-:W-:Y:S06]  /*22d0*/  @P0 BRA `(.L_x_32) ;  /* 0x0000008400680947 */ /* 0x000fec0003800000 */
[----:B------:R-:W0:Y:S01]  /*22e0*/  LDC.64 R4, c[0x0][0x5c8] ;  /* 0x00017200ff047b82 */ /* 0x000e220000000a00 */
[----:B-----5:R-:W-:Y:S01]  /*22f0*/  FSETP.NEU.AND P0, PT, R156, RZ, PT ;  /* 0x000000ff9c00720b */ /* 0x020fe20003f0d000 */
[----:B------:R-:W-:Y:S01]  /*2300*/  BSSY B0, `(.L_x_32) ;  /* 0x0000857000007945 */ /* 0x000fe20003800000 */
[----:B------:R-:W-:-:S04]  /*2310*/  ISETP.GT.AND P3, PT, R3, RZ, PT ;  /* 0x000000ff0300720c */ /* 0x000fc80003f64270 */
[----:B------:R-:W-:Y:S01]  /*2320*/  ISETP.GT.AND P1, PT, R0, RZ, P3 ;  /* 0x000000ff0000720c */ /* 0x000fe20001f24270 */
[-C--:B0-----:R-:W-:Y:S02]  /*2330*/  IMAD R12, R9, R4.reuse, RZ ;  /* 0x00000004090c7224 */ /* 0x081fe400078e02ff */
[----:B------:R-:W-:-:S04]  /*2340*/  IMAD.WIDE.U32 R168, R157, R4, R10 ;  /* 0x000000049da87225 */ /* 0x000fc800078e000a */
[----:B------:R-:W-:-:S04]  /*2350*/  IMAD R11, R157, R5, R12 ;  /* 0x000000059d0b7224 */ /* 0x000fc800078e020c */
[----:B------:R-:W-:Y:S01]  /*2360*/  IMAD.IADD R167, R169, 0x1, R11 ;  /* 0x00000001a9a77824 */ /* 0x000fe200078e020b */
[----:B------:R-:W-:Y:S06]  /*2370*/  @!P0 BRA `(.L_x_33) ;  /* 0x0000006000088947 */ /* 0x000fec0003800000 */
[----:B------:R-:W0:Y:S01]  /*2380*/  LDC.64 R12, c[0x0][0x5b8] ;  /* 0x00016e00ff0c7b82 */ /* 0x000e220000000a00 */
[----:B------:R-:W-:-:S07]  /*2390*/  ULDC.64 UR4, c[0x0][0x5c0] ;  /* 0x0001700000047ab9 */ /* 0x000fce0000000a00 */
[----:B------:R-:W1:Y:S08]  /*23a0*/  LDC.64 R14, c[0x0][0x5b0] ;  /* 0x00016c00ff0e7b82 */ /* 0x000e700000000a00 */
[----:B------:R-:W2:Y:S01]  /*23b0*/  LDC.64 R10, c[0x0][0x5a8] ;  /* 0x00016a00ff0a7b82 */ /* 0x000ea20000000a00 */
[----:B0-----:R-:W-:-:S04]  /*23c0*/  IMAD R20, R21, R12, RZ ;  /* 0x0000000c15147224 */ /* 0x001fc800078e02ff */
[C---:B------:R-:W-:Y:S02]  /*23d0*/  IMAD R13, R23.reuse, R13, R20 ;  /* 0x0000000d170d7224 */ /* 0x040fe400078e0214 */
[----:B------:R-:W-:-:S04]  /*23e0*/  IMAD.WIDE.U32 R20, R23, R12, R6 ;  /* 0x0000000c17147225 */ /* 0x000fc800078e0006 */
[-C--:B-1----:R-:W-:Y:S02]  /*23f0*/  IMAD R154, R9, R14.reuse, RZ ;  /* 0x0000000e099a7224 */ /* 0x082fe400078e02ff */
[----:B------:R-:W-:Y:S02]  /*2400*/  IMAD.IADD R159, R21, 0x1, R13 ;  /* 0x00000001159f7824 */ /* 0x000fe400078e020d */
[----:B------:R-:W-:Y:S02]  /*2410*/  IMAD.MOV.U32 R158, RZ, RZ, R20 ;  /* 0x000000ffff9e7224 */ /* 0x000fe400078e0014 */
[C---:B------:R-:W-:Y:S02]  /*2420*/  IMAD R169, R157.reuse, R15, R154 ;  /* 0x0000000f9da97224 */ /* 0x040fe400078e029a */
[----:B------:R-:W-:-:S04]  /*2430*/  IMAD.WIDE.U32 R160, R157, R14, R158 ;  /* 0x0000000e9da07225 */ /* 0x000fc800078e009e */
[----:B------:R-:W-:Y:S01]  /*2440*/  IMAD.IADD R154, R161, 0x1, R169 ;  /* 0x00000001a19a7824 */ /* 0x000fe200078e02a9 */
[----:B--2---:R-:W-:-:S04]  /*2450*/  LEA R162, P0, R160, R10, 0x1 ;  /* 0x0000000aa0a27211 */ /* 0x004fc800078008ff */
[----:B------:R-:W-:-:S05]  /*2460*/  LEA.HI.X R163, R160, R11, R154, 0x1, P0 ;  /* 0x0000000ba0a37211 */ /* 0x000fca00000f0c9a */
[----:B------:R-:W2:Y:S01]  /*2470*/  @P1 LDG.E.LTC128B.U16 R154, desc[UR36][R162.64] ;  /* 0x00000024a29a1981 */ /* 0x000ea2000c1e1520 */
[----:B------:R-:W-:Y:S01]  /*2480*/  IMAD.WIDE.U32 R164, R157, R14, R6 ;  /* 0x0000000e9da47225 */ /* 0x000fe200078e0006 */
[----:B------:R-:W-:Y:S01]  /*2490*/  ISETP.GT.AND P2, PT, R0, 0x1, P3 ;  /* 0x000000010000780c */ /* 0x000fe20001f44270 */
[----:B------:R-:W-:Y:S01]  /*24a0*/  BSSY B1, `(.L_x_34) ;  /* 0x0000012000017945 */ /* 0x000fe20003800000 */
[----:B------:R-:W-:Y:S01]  /*24b0*/  LEA R160, P0, R168, UR4, 0x1 ;  /* 0x00000004a8a07c11 */ /* 0x000fe2000f8008ff */
[----:B------:R-:W-:Y:S02]  /*24c0*/  IMAD.IADD R165, R169, 0x1, R165 ;  /* 0x00000001a9a57824 */ /* 0x000fe400078e02a5 */
[----:B------:R-:W-:-:S04]  /*24d0*/  IMAD.WIDE.U32 R164, R23, R12, R164 ;  /* 0x0000000c17a47225 */ /* 0x000fc800078e00a4 */
[----:B--2---:R-:W-:-:S04]  /*24e0*/  IMAD.U32 R161, R154, 0x10000, RZ ;  /* 0x000100009aa17824 */ /* 0x004fc800078e00ff */
[----:B------:R-:W-:-:S04]  /*24f0*/  FMUL R161, R161, R156 ;  /* 0x0000009ca1a17220 */ /* 0x000fc80000400000 */
[----:B------:R-:W-:Y:S01]  /*2500*/  FFMA R161, R88, R155, R161 ;  /* 0x0000009b58a17223 */ /* 0x000fe200000000a1 */
[----:B------:R-:W-:-:S04]  /*2510*/  IMAD.IADD R88, R13, 0x1, R165 ;  /* 0x000000010d587824 */ /* 0x000fc800078e02a5 */
[----:B------:R-:W-:Y:S02]  /*2520*/  F2FP.BF16.F32.PACK_AB R163, RZ, R161 ;  /* 0x000000a1ffa3723e */ /* 0x000fe400000010ff */
[----:B------:R-:W-:Y:S02]  /*2530*/  LEA.HI.X R161, R168, UR5, R167, 0x1, P0 ;  /* 0x00000005a8a17c11 */ /* 0x000fe400080f0ca7 */
[----:B------:R-:W-:Y:S02]  /*2540*/  PRMT R165, R163, 0x7610, R165 ;  /* 0x00007610a3a57816 */ /* 0x000fe400000000a5 */
[----:B------:R-:W-:-:S03]  /*2550*/  LEA R162, P0, R164, R10, 0x1 ;  /* 0x0000000aa4a27211 */ /* 0x000fc600078008ff */
[----:B------:R0:W-:Y:S01]  /*2560*/  @P1 STG.E.U16 desc[UR36][R160.64], R165 ;  /* 0x000000a5a0001986 */ /* 0x0001e2000c101524 */
[----:B------:R-:W-:Y:S01]  /*2570*/  LEA.HI.X R163, R164, R11, R88, 0x1, P0 ;  /* 0x0000000ba4a37211 */ /* 0x000fe200000f0c58 */
[C---:B------:R-:W-:Y:S01]  /*2580*/  IMAD.SHL.U32 R164, R14.reuse, 0x8, RZ ;  /* 0x000000080ea47824 */ /* 0x040fe200078e00ff */
[----:B0-----:R-:W-:Y:S01]  /*2590*/  SHF.L.U64.HI R165, R14, 0x3, R15 ;  /* 0x000000030ea57819 */ /* 0x001fe2000001020f */
[----:B------:R-:W-:Y:S06]  /*25a0*/  @!P2 BRA `(.L_x_35) ;  /* 0x000000000004a947 */ /* 0x000fec0003800000 */
[----:B------:R0:W5:Y:S02]  /*25b0*/  LDG.E.LTC128B.U16 R154, desc[UR36][R162.64+0x2] ;  /* 0x00000224a29a7981 */ /* 0x000164000c1e1520 */
.L_x_35:
[----:B------:R-:W-:Y:S05]  /*25c0*/  BSYNC B1 ;  /* 0x0000000000017941 */ /* 0x000fea0003800000 */
.L_x_34:
[----:B-----5:R-:W-:Y:S01]  /*25d0*/  IMAD.U32 R167, R154, 0x10000, RZ ;  /* 0x000100009aa77824 */ /* 0x020fe200078e00ff */
[----:B------:R-:W-:Y:S01]  /*25e0*/  ISETP.GT.AND P0, PT, R3, 0x8, PT ;  /* 0x000000080300780c */ /* 0x000fe20003f04270 */
[----:B------:R-:W-:-:S04]  /*25f0*/  IMAD.WIDE.U32 R172, R157, R14, R164 ;  /* 0x0000000e9dac7225 */ /* 0x000fc800078e00a4 */
[----:B------:R-:W-:Y:S01]  /*2600*/  FMUL R88, R167, R156 ;  /* 0x0000009ca7587220 */ /* 0x000fe20000400000 */
[----:B------:R-:W-:Y:S01]  /*2610*/  ISETP.GT.AND P1, PT, R0, RZ, P0 ;  /* 0x000000ff0000720c */ /* 0x000fe20000724270 */
[----:B------:R-:W-:Y:S01]  /*2620*/  IMAD.IADD R171, R169, 0x1, R173 ;  /* 0x00000001a9ab7824 */ /* 0x000fe200078e02ad */
[----:B------:R-:W-:Y:S01]  /*2630*/  IADD3 R167, P4, R20, R172, RZ ;  /* 0x000000ac14a77210 */ /* 0x000fe20007f9e0ff */
[----:B------:R-:W-:-:S04]  /*2640*/  FFMA R89, R89, R155, R88 ;  /* 0x0000009b59597223 */ /* 0x000fc80000000058 */
[----:B------:R-:W-:Y:S01]  /*2650*/  IMAD.X R168, R171, 0x1, R159, P4 ;  /* 0x00000001aba87824 */ /* 0x000fe200020e069f */
[C---:B------:R-:W-:Y:S02]  /*2660*/  LEA R88, P4, R167.reuse, R10, 0x1 ;  /* 0x0000000aa7587211 */ /* 0x040fe400078808ff */
[----:B------:R-:W-:Y:S02]  /*2670*/  F2FP.BF16.F32.PACK_AB R169, RZ, R89 ;  /* 0x00000059ffa9723e */ /* 0x000fe400000010ff */
[--C-:B------:R-:W-:Y:S02]  /*2680*/  LEA.HI.X R89, R167, R11, R168.reuse, 0x1, P4 ;  /* 0x0000000ba7597211 */ /* 0x100fe400020f0ca8 */
[----:B------:R-:W-:-:S05]  /*2690*/  PRMT R168, R169, 0x7610, R168 ;  /* 0x00007610a9a87816 */ /* 0x000fca00000000a8 */
[----:B------:R1:W-:Y:S04]  /*26a0*/  @P2 STG.E.U16 desc[UR36][R160.64+0x2], R168 ;  /* 0x000002a8a0002986 */ /* 0x0003e8000c101524 */
[----:B------:R2:W3:Y:S01]  /*26b0*/  @P1 LDG.E.LTC128B.U16 R154, desc[UR36][R88.64] ;  /* 0x00000024589a1981 */ /* 0x0004e2000c1e1520 */
[----:B------:R-:W-:Y:S01]  /*26c0*/  IMAD.SHL.U32 R167, R4, 0x10, RZ ;  /* 0x0000001004a77824 */ /* 0x000fe200078e00ff */
[----:B------:R-:W-:Y:S01]  /*26d0*/  IADD3 R172, P2, R6, R172, RZ ;  /* 0x000000ac06ac7210 */ /* 0x000fe20007f5e0ff */
[----:B------:R-:W-:Y:S03]  /*26e0*/  BSSY B1, `(.L_x_36) ;  /* 0x0000011000017945 */ /* 0x000fe60003800000 */
[----:B------:R-:W-:Y:S01]  /*26f0*/  IADD3 R170, P4, R167, R160, RZ ;  /* 0x000000a0a7aa7210 */ /* 0x000fe20007f9e0ff */
[----:B------:R-:W-:Y:S01]  /*2700*/  IMAD.X R173, R7, 0x1, R171, P2 ;  /* 0x0000000107ad7824 */ /* 0x000fe200010e06ab */
[----:B------:R-:W-:Y:S01]  /*2710*/  ISETP.GT.AND P2, PT, R0, 0x1, P0 ;  /* 0x000000010000780c */ /* 0x000fe20000744270 */
[----:B------:R-:W-:-:S04]  /*2720*/  IMAD.WIDE.U32 R172, R23, R12, R172 ;  /* 0x0000000c17ac7225 */ /* 0x000fc800078e00ac */
[----:B-1----:R-:W-:Y:S01]  /*2730*/  IMAD.IADD R168, R13, 0x1, R173 ;  /* 0x000000010da87824 */ /* 0x002fe200078e02ad */
[----:B--2---:R-:W-:-:S04]  /*2740*/  LEA R88, P5, R172, R10, 0x1 ;  /* 0x0000000aac587211 */ /* 0x004fc800078a08ff */
[----:B------:R-:W-:Y:S02]  /*2750*/  LEA.HI.X R89, R172, R11, R168, 0x1, P5 ;  /* 0x0000000bac597211 */ /* 0x000fe400028f0ca8 */
[----:B---3--:R-:W-:-:S05]  /*2760*/  SHF.L.U32 R169, R154, 0x10, RZ ;  /* 0x000000109aa97819 */ /* 0x008fca00000006ff */
[----:B------:R-:W-:-:S04]  /*2770*/  FMUL R169, R169, R156 ;  /* 0x0000009ca9a97220 */ /* 0x000fc80000400000 */
[----:B------:R-:W-:Y:S01]  /*2780*/  FFMA R90, R90, R155, R169 ;  /* 0x0000009b5a5a7223 */ /* 0x000fe200000000a9 */
[----:B------:R-:W-:-:S04]  /*2790*/  SHF.L.U64.HI R169, R4, 0x4, R5 ;  /* 0x0000000404a97819 */ /* 0x000fc80000010205 */
[----:B------:R-:W-:Y:S01]  /*27a0*/  F2FP.BF16.F32.PACK_AB R90, RZ, R90 ;  /* 0x0000005aff5a723e */ /* 0x000fe200000010ff */
[----:B------:R-:W-:-:S05]  /*27b0*/  IMAD.X R171, R169, 0x1, R161, P4 ;  /* 0x00000001a9ab7824 */ /* 0x000fca00020e06a1 */
[----:B------:R1:W-:Y:S01]  /*27c0*/  @P1 STG.E.U16 desc[UR36][R170.64], R90 ;  /* 0x0000005aaa001986 */ /* 0x0003e2000c101524 */
[----:B------:R-:W-:Y:S05]  /*27d0*/  @!P2 BRA `(.L_x_37) ;  /* 0x000000000004a947 */ /* 0x000fea0003800000 */
[----:B------:R2:W5:Y:S02]  /*27e0*/  LDG.E.LTC128B.U16 R154, desc[UR36][R88.64+0x2] ;  /* 0x00000224589a7981 */ /* 0x000564000c1e1520 */
.L_x_37:
[----:B------:R-:W-:Y:S05]  /*27f0*/  BSYNC B1 ;  /* 0x0000000000017941 */ /* 0x000fea0003800000 */
.L_x_36:
[----:B-----5:R-:W-:Y:S01]  /*2800*/  IMAD.U32 R173, R154, 0x10000, RZ ;  /* 0x000100009aad7824 */ /* 0x020fe200078e00ff */
[----:B------:R-:W-:Y:S01]  /*2810*/  ISETP.GT.AND P1, PT, R0, 0x8, P3 ;  /* 0x000000080000780c */ /* 0x000fe20001f24270 */
[----:B------:R-:W-:Y:S02]  /*2820*/  BSSY B1, `(.L_x_38) ;  /* 0x000000a000017945 */ /* 0x000fe40003800000 */
[----:B-1----:R-:W-:-:S04]  /*2830*/  FMUL R90, R173, R156 ;  /* 0x0000009cad5a7220 */ /* 0x002fc80000400000 */
[----:B------:R-:W-:Y:S01]  /*2840*/  FFMA R90, R91, R155, R90 ;  /* 0x0000009b5b5a7223 */ /* 0x000fe2000000005a */
[----:B------:R-:W-:-:S04]  /*2850*/  @P2 IMAD.MOV.U32 R91, RZ, RZ, R171 ;  /* 0x000000ffff5b2224 */ /* 0x000fc800078e00ab */
[----:B------:R-:W-:-:S04]  /*2860*/  F2FP.BF16.F32.PACK_AB R90, RZ, R90 ;  /* 0x0000005aff5a723e */ /* 0x000fc800000010ff */
[----:B------:R-:W-:Y:S01]  /*2870*/  PRMT R168, R90, 0x7610, R168 ;  /* 0x000076105aa87816 */ /* 0x000fe200000000a8 */
[----:B------:R-:W-:-:S05]  /*2880*/  @P2 IMAD.MOV.U32 R90, RZ, RZ, R170 ;  /* 0x000000ffff5a2224 */ /* 0x000fca00078e00aa */
[----:B------:R1:W-:Y:S01]  /*2890*/  @P2 STG.E.U16 desc[UR36][R90.64+0x2], R168 ;  /* 0x000002a85a002986 */ /* 0x0003e2000c101524 */
[----:B------:R-:W-:Y:S05]  /*28a0*/  @!P1 BRA `(.L_x_39) ;  /* 0x0000000000049947 */ /* 0x000fea0003800000 */
[----:B------:R3:W5:Y:S02]  /*28b0*/  LDG.E.LTC128B.U16 R154, desc[UR36][R162.64+0x10] ;  /* 0x00001024a29a7981 */ /* 0x000764000c1e1520 */
.L_x_39:
[----:B------:R-:W-:Y:S05]  /*28c0*/  BSYNC B1 ;  /* 0x0000000000017941 */ /* 0x000fea0003800000 */
.L_x_38:
[----:B-1---5:R-:W-:Y:S01]  /*28d0*/  IMAD.U32 R91, R154, 0x10000, RZ ;  /* 0x000100009a5b7824 */ /* 0x022fe200078e00ff */
[----:B------:R-:W-:Y:S01]  /*28e0*/  ISETP.GT.AND P2, PT, R0, 0x9, P3 ;  /* 0x000000090000780c */ /* 0x000fe20001f44270 */
[----:B------:R-:W-:Y:S01]  /*28f0*/  @P1 IMAD.MOV.U32 R90, RZ, RZ, R160 ;  /* 0x000000ffff5a1224 */ /* 0x000fe200078e00a0 */
[----:B------:R-:W-:Y:S01]  /*2900*/  BSSY B1, `(.L_x_40) ;  /* 0x0000009000017945 */ /* 0x000fe20003800000 */
[----:B------:R-:W-:-:S04]  /*2910*/  FMUL R91, R91, R156 ;  /* 0x0000009c5b5b7220 */ /* 0x000fc80000400000 */
[----:B------:R-:W-:-:S05]  /*2920*/  FFMA R91, R92, R155, R91 ;  /* 0x0000009b5c5b7223 */ /* 0x000fca000000005b */
[----:B------:R-:W-:-:S04]  /*2930*/  F2FP.BF16.F32.PACK_AB R91, RZ, R91 ;  /* 0x0000005bff5b723e */ /* 0x000fc800000010ff */
[----:B------:R-:W-:Y:S01]  /*2940*/  PRMT R92, R91, 0x7610, R92 ;  /* 0x000076105b5c7816 */ /* 0x000fe2000000005c */
[----:B------:R-:W-:-:S05]  /*2950*/  @P1 IMAD.MOV.U32 R91, RZ, RZ, R161 ;  /* 0x000000ffff5b1224 */ /* 0x000fca00078e00a1 */
[----:B------:R1:W-:Y:S01]  /*2960*/  @P1 STG.E.U16 desc[UR36][R90.64+0x10], R92 ;  /* 0x0000105c5a001986 */ /* 0x0003e2000c101524 */
[----:B------:R-:W-:Y:S05]  /*2970*/  @!P2 BRA `(.L_x_41) ;  /* 0x000000000004a947 */ /* 0x000fea0003800000 */
[----:B------:R4:W5:Y:S02]  /*2980*/  LDG.E.LTC128B.U16 R154, desc[UR36][R162.64+0x12] ;  /* 0x00001224a29a7981 */ /* 0x000964000c1e1520 */
.L_x_41:
[----:B------:R-:W-:Y:S05]  /*2990*/  BSYNC B1 ;  /* 0x0000000000017941 */ /* 0x000fea0003800000 */
.L_x_40:
[----:B-1---5:R-:W-:Y:S01]  /*29a0*/  IMAD.U32 R91, R154, 0x10000, RZ ;  /* 0x000100009a5b7824 */ /* 0x022fe200078e00ff */
[----:B------:R-:W-:Y:S01]  /*29b0*/  ISETP.GT.AND P1, PT, R0, 0x8, P0 ;  /* 0x000000080000780c */ /* 0x000fe20000724270 */
[----:B------:R-:W-:Y:S02]  /*29c0*/  BSSY B1, `(.L_x_42) ;  /* 0x000000a000017945 */ /* 0x000fe40003800000 */
[----:B------:R-:W-:Y:S01]  /*29d0*/  FMUL R90, R91, R156 ;  /* 0x0000009c5b5a7220 */ /* 0x000fe20000400000 */
[----:B------:R-:W-:-:S03]  /*29e0*/  @P2 IMAD.MOV.U32 R91, RZ, RZ, R161 ;  /* 0x000000ffff5b2224 */ /* 0x000fc600078e00a1 */
[----:B------:R-:W-:-:S05]  /*29f0*/  FFMA R90, R93, R155, R90 ;  /* 0x0000009b5d5a7223 */ /* 0x000fca000000005a */
[----:B------:R-:W-:-:S04]  /*2a00*/  F2FP.BF16.F32.PACK_AB R90, RZ, R90 ;  /* 0x0000005aff5a723e */ /* 0x000fc800000010ff */
[----:B------:R-:W-:Y:S02]  /*2a10*/  PRMT R92, R90, 0x7610, R92 ;  /* 0x000076105a5c7816 */ /* 0x000fe4000000005c */
[----:B------:R-:W-:-:S05]  /*2a20*/  @P2 MOV R90, R160 ;  /* 0x000000a0005a2202 */ /* 0x000fca0000000f00 */
[----:B------:R1:W-:Y:S01]  /*2a30*/  @P2 STG.E.U16 desc[UR36][R90.64+0x12], R92 ;  /* 0x0000125c5a002986 */ /* 0x0003e2000c101524 */
[----:B------:R-:W-:Y:S05]  /*2a40*/  @!P1 BRA `(.L_x_43) ;  /* 0x0000000000049947 */ /* 0x000fea0003800000 */
[----:B------:R0:W5:Y:S02]  /*2a50*/  LDG.E.LTC128B.U16 R154, desc[UR36][R88.64+0x10] ;  /* 0x00001024589a7981 */ /* 0x000164000c1e1520 */
.L_x_43:
[----:B------:R-:W-:Y:S05]  /*2a60*/  BSYNC B1 ;  /* 0x0000000000017941 */ /* 0x000fea0003800000 */
.L_x_42:
        /* <DEDUP_REMOVED lines=12> */
.L_x_45:
[----:B------:R-:W-:Y:S05]  /*2b30*/  BSYNC B1 ;  /* 0x0000000000017941 */ /* 0x000fea0003800000 */
.L_x_44:
[----:B-1---5:R-:W-:Y:S01]  /*2b40*/  IMAD.U32 R91, R154, 0x10000, RZ ;  /* 0x000100009a5b7824 */ /* 0x022fe200078e00ff */
[----:B------:R-:W-:Y:S01]  /*2b50*/  ISETP.GT.AND P1, PT, R0, 0x10, P3 ;  /* 0x000000100000780c */ /* 0x000fe20001f24270 */
[----:B------:R-:W-:Y:S02]  /*2b60*/  BSSY B1, `(.L_x_46) ;  /* 0x000000a000017945 */ /* 0x000fe40003800000 */
[----:B------:R-:W-:Y:S01]  /*2b70*/  FMUL R90, R91, R156 ;  /* 0x0000009c5b5a7220 */ /* 0x000fe20000400000 */
[----:B------:R-:W-:-:S03]  /*2b80*/  @P2 IMAD.MOV.U32 R91, RZ, RZ, R171 ;  /* 0x000000ffff5b2224 */ /* 0x000fc600078e00ab */
[----:B------:R-:W-:-:S05]  /*2b90*/  FFMA R90, R95, R155, R90 ;  /* 0x0000009b5f5a7223 */ /* 0x000fca000000005a */
[----:B------:R-:W-:-:S04]  /*2ba0*/  F2FP.BF16.F32.PACK_AB R90, RZ, R90 ;  /* 0x0000005aff5a723e */ /* 0x000fc800000010ff */
[----:B------:R-:W-:Y:S01]  /*2bb0*/  PRMT R92, R90, 0x7610, R92 ;  /* 0x000076105a5c7816 */ /* 0x000fe2000000005c */
[----:B------:R-:W-:-:S05]  /*2bc0*/  @P2 IMAD.MOV.U32 R90, RZ, RZ, R170 ;  /* 0x000000ffff5a2224 */ /* 0x000fca00078e00aa */
[----:B------:R1:W-:Y:S01]  /*2bd0*/  @P2 STG.E.U16 desc[UR36][R90.64+0x12], R92 ;  /* 0x0000125c5a002986 */ /* 0x0003e2000c101524 */
[----:B------:R-:W-:Y:S05]  /*2be0*/  @!P1 BRA `(.L_x_47) ;  /* 0x0000000000049947 */ /* 0x000fea0003800000 */
[----:B------:R0:W5:Y:S02]  /*2bf0*/  LDG.E.LTC128B.U16 R154, desc[UR36][R162.64+0x20] ;  /* 0x00002024a29a7981 */ /* 0x000164000c1e1520 */
.L_x_47:
[----:B------:R-:W-:Y:S05]  /*2c00*/  BSYNC B1 ;  /* 0x0000000000017941 */ /* 0x000fea0003800000 */
.L_x_46:
        /* <DEDUP_REMOVED lines=12> */
.L_x_49:
[----:B------:R-:W-:Y:S05]  /*2cd0*/  BSYNC B1 ;  /* 0x0000000000017941 */ /* 0x000fea0003800000 */
.L_x_48:
        /* <DEDUP_REMOVED lines=12> */
.L_x_51:
[----:B------:R-:W-:Y:S05]  /*2da0*/  BSYNC B1 ;  /* 0x0000000000017941 */ /* 0x000fea0003800000 */
.L_x_50:
        /* <DEDUP_REMOVED lines=12> */
.L_x_53:
[----:B------:R-:W-:Y:S05]  /*2e70*/  BSYNC B1 ;  /* 0x0000000000017941 */ /* 0x000fea0003800000 */
.L_x_52:
        /* <DEDUP_REMOVED lines=12> */
.L_x_55:
[----:B------:R-:W-:Y:S05]  /*2f40*/  BSYNC B1 ;  /* 0x0000000000017941 */ /* 0x000fea0003800000 */
.L_x_54:
        /* <DEDUP_REMOVED lines=12> */
.L_x_57:
[----:B------:R-:W-:Y:S05]  /*3010*/  BSYNC B1 ;  /* 0x0000000000017941 */ /* 0x000fea0003800000 */
.L_x_56:
        /* <DEDUP_REMOVED lines=12> */
.L_x_59:
[----:B------:R-:W-:Y:S05]  /*30e0*/  BSYNC B1 ;  /* 0x0000000000017941 */ /* 0x000fea0003800000 */
.L_x_58:
        /* <DEDUP_REMOVED lines=12> */
.L_x_61:
[----:B------:R-:W-:Y:S05]  /*31b0*/  BSYNC B1 ;  /* 0x0000000000017941 */ /* 0x000fea0003800000 */
.L_x_60:
        /* <DEDUP_REMOVED lines=12> */
.L_x_63:
[----:B------:R-:W-:Y:S05]  /*3280*/  BSYNC B1 ;  /* 0x0000000000017941 */ /* 0x000fea0003800000 */
.L_x_62:
        /* <DEDUP_REMOVED lines=12> */
.L_x_65:
[----:B------:R-:W-:Y:S05]  /*3350*/  BSYNC B1 ;  /* 0x0000000000017941 */ /* 0x000fea0003800000 */
.L_x_64:
        /* <DEDUP_REMOVED lines=12> */
.L_x_67:
[----:B------:R-:W-:Y:S05]  /*3420*/  BSYNC B1 ;  /* 0x0000000000017941 */ /* 0x000fea0003800000 */
.L_x_66:
        /* <DEDUP_REMOVED lines=12> */
.L_x_69:
[----:B------:R-:W-:Y:S05]  /*34f0*/  BSYNC B1 ;  /* 0x0000000000017941 */ /* 0x000fea0003800000 */
.L_x_68:
        /* <DEDUP_REMOVED lines=12> */
.L_x_71:
[----:B------:R-:W-:Y:S05]  /*35c0*/  BSYNC B1 ;  /* 0x0000000000017941 */ /* 0x000fea0003800000 */
.L_x_70:
        /* <DEDUP_REMOVED lines=12> */
.L_x_73:
[----:B------:R-:W-:Y:S05]  /*3690*/  BSYNC B1 ;  /* 0x0000000000017941 */ /* 0x000fea0003800000 */
.L_x_72:
        /* <DEDUP_REMOVED lines=12> */
.L_x_75:
[----:B------:R-:W-:Y:S05]  /*3760*/  BSYNC B1 ;  /* 0x0000000000017941 */ /* 0x000fea0003800000 */
.L_x_74:
        /* <DEDUP_REMOVED lines=12> */
.L_x_77:
[----:B------:R-:W-:Y:S05]  /*3830*/  BSYNC B1 ;  /* 0x0000000000017941 */ /* 0x000fea0003800000 */
.L_x_76:
        /* <DEDUP_REMOVED lines=12> */
.L_x_79:
[----:B------:R-:W-:Y:S05]  /*3900*/  BSYNC B1 ;  /* 0x0000000000017941 */ /* 0x000fea0003800000 */
.L_x_78:
        /* <DEDUP_REMOVED lines=12> */
.L_x_81:
[----:B------:R-:W-:Y:S05]  /*39d0*/  BSYNC B1 ;  /* 0x0000000000017941 */ /* 0x000fea0003800000 */
.L_x_80:
        /* <DEDUP_REMOVED lines=12> */
.L_x_83:
[----:B------:R-:W-:Y:S05]  /*3aa0*/  BSYNC B1 ;  /* 0x0000000000017941 */ /* 0x000fea0003800000 */
.L_x_82:
        /* <DEDUP_REMOVED lines=12> */
.L_x_85:
[----:B------:R-:W-:Y:S05]  /*3b70*/  BSYNC B1 ;  /* 0x0000000000017941 */ /* 0x000fea0003800000 */
.L_x_84:
        /* <DEDUP_REMOVED lines=12> */
.L_x_87:
[----:B------:R-:W-:Y:S05]  /*3c40*/  BSYNC B1 ;  /* 0x0000000000017941 */ /* 0x000fea0003800000 */
.L_x_86:
        /* <DEDUP_REMOVED lines=12> */
.L_x_89:
[----:B------:R-:W-:Y:S05]  /*3d10*/  BSYNC B1 ;  /* 0x0000000000017941 */ /* 0x000fea0003800000 */
.L_x_88:
        /* <DEDUP_REMOVED lines=12> */
.L_x_91:
[----:B------:R-:W-:Y:S05]  /*3de0*/  BSYNC B1 ;  /* 0x0000000000017941 */ /* 0x000fea0003800000 */
.L_x_90:
        /* <DEDUP_REMOVED lines=12> */
.L_x_93:
[----:B------:R-:W-:Y:S05]  /*3eb0*/  BSYNC B1 ;  /* 0x0000000000017941 */ /* 0x000fea0003800000 */
.L_x_92:
        /* <DEDUP_REMOVED lines=12> */
.L_x_95:
[----:B------:R-:W-:Y:S05]  /*3f80*/  BSYNC B1 ;  /* 0x0000000000017941 */ /* 0x000fea0003800000 */
.L_x_94:
        /* <DEDUP_REMOVED lines=12> */
.L_x_97:
[----:B------:R-:W-:Y:S05]  /*4050*/  BSYNC B1 ;  /* 0x0000000000017941 */ /* 0x000fea0003800000 */
.L_x_96:
        /* <DEDUP_REMOVED lines=12> */
.L_x_99:
[----:B------:R-:W-:Y:S05]  /*4120*/  BSYNC B1 ;  /* 0x0000000000017941 */ /* 0x000fea0003800000 */
.L_x_98:
        /* <DEDUP_REMOVED lines=12> */
.L_x_101:
[----:B------:R-:W-:Y:S05]  /*41f0*/  BSYNC B1 ;  /* 0x0000000000017941 */ /* 0x000fea0003800000 */
.L_x_100:
        /* <DEDUP_REMOVED lines=12> */
.L_x_103:
[----:B------:R-:W-:Y:S05]  /*42c0*/  BSYNC B1 ;  /* 0x0000000000017941 */ /* 0x000fea0003800000 */
.L_x_102:
        /* <DEDUP_REMOVED lines=12> */
.L_x_105:
[----:B------:R-:W-:Y:S05]  /*4390*/  BSYNC B1 ;  /* 0x0000000000017941 */ /* 0x000fea0003800000 */
.L_x_104:
        /* <DEDUP_REMOVED lines=12> */
.L_x_107:
[----:B------:R-:W-:Y:S05]  /*4460*/  BSYNC B1 ;  /* 0x0000000000017941 */ /* 0x000fea0003800000 */
.L_x_106:
        /* <DEDUP_REMOVED lines=12> */
.L_x_109:
[----:B------:R-:W-:Y:S05]  /*4530*/  BSYNC B1 ;  /* 0x0000000000017941 */ /* 0x000fea0003800000 */
.L_x_108:
        /* <DEDUP_REMOVED lines=12> */
.L_x_111:
[----:B------:R-:W-:Y:S05]  /*4600*/  BSYNC B1 ;  /* 0x0000000000017941 */ /* 0x000fea0003800000 */
.L_x_110:
        /* <DEDUP_REMOVED lines=12> */
.L_x_113:
[----:B------:R-:W-:Y:S05]  /*46d0*/  BSYNC B1 ;  /* 0x0000000000017941 */ /* 0x000fea0003800000 */
.L_x_112:
        /* <DEDUP_REMOVED lines=12> */
.L_x_115:
[----:B------:R-:W-:Y:S05]  /*47a0*/  BSYNC B1 ;  /* 0x0000000000017941 */ /* 0x000fea0003800000 */
.L_x_114:
        /* <DEDUP_REMOVED lines=12> */
.L_x_117:
[----:B------:R-:W-:Y:S05]  /*4870*/  BSYNC B1 ;  /* 0x0000000000017941 */ /* 0x000fea0003800000 */
.L_x_116:
        /* <DEDUP_REMOVED lines=12> */
.L_x_119:
[----:B------:R-:W-:Y:S05]  /*4940*/  BSYNC B1 ;  /* 0x0000000000017941 */ /* 0x000fea0003800000 */
.L_x_118:
        /* <DEDUP_REMOVED lines=12> */
.L_x_121:
[----:B------:R-:W-:Y:S05]  /*4a10*/  BSYNC B1 ;  /* 0x0000000000017941 */ /* 0x000fea0003800000 */
.L_x_120:
        /* <DEDUP_REMOVED lines=12> */
.L_x_123:
[----:B------:R-:W-:Y:S05]  /*4ae0*/  BSYNC B1 ;  /* 0x0000000000017941 */ /* 0x000fea0003800000 */
.L_x_122:
        /* <DEDUP_REMOVED lines=12> */
.L_x_125:
[----:B------:R-:W-:Y:S05]  /*4bb0*/  BSYNC B1 ;  /* 0x0000000000017941 */ /* 0x000fea0003800000 */
.L_x_124:
        /* <DEDUP_REMOVED lines=12> */
.L_x_127:
[----:B------:R-:W-:Y:S05]  /*4c80*/  BSYNC B1 ;  /* 0x0000000000017941 */ /* 0x000fea0003800000 */
.L_x_126:
        /* <DEDUP_REMOVED lines=12> */
.L_x_129:
[----:B------:R-:W-:Y:S05]  /*4d50*/  BSYNC B1 ;  /* 0x0000000000017941 */ /* 0x000fea0003800000 */
.L_x_128:
        /* <DEDUP_REMOVED lines=12> */
.L_x_131:
[----:B------:R-:W-:Y:S05]  /*4e20*/  BSYNC B1 ;  /* 0x0000000000017941 */ /* 0x000fea0003800000 */
.L_x_130:
        /* <DEDUP_REMOVED lines=12> */
.L_x_133:
[----:B------:R-:W-:Y:S05]  /*4ef0*/  BSYNC B1 ;  /* 0x0000000000017941 */ /* 0x000fea0003800000 */
.L_x_132:
        /* <DEDUP_REMOVED lines=12> */
.L_x_135:
[----:B------:R-:W-:Y:S05]  /*4fc0*/  BSYNC B1 ;  /* 0x0000000000017941 */ /* 0x000fea0003800000 */
.L_x_134:
        /* <DEDUP_REMOVED lines=12> */
.L_x_137:
[----:B------:R-:W-:Y:S05]  /*5090*/  BSYNC B1 ;  /* 0x0000000000017941 */ /* 0x000fea0003800000 */
.L_x_136:
        /* <DEDUP_REMOVED lines=12> */
.L_x_139:
[----:B------:R-:W-:Y:S05]  /*5160*/  BSYNC B1 ;  /* 0x0000000000017941 */ /* 0x000fea0003800000 */
.L_x_138:
        /* <DEDUP_REMOVED lines=12> */
.L_x_141:
[----:B------:R-:W-:Y:S05]  /*5230*/  BSYNC B1 ;  /* 0x0000000000017941 */ /* 0x000fea0003800000 */
.L_x_140:
        /* <DEDUP_REMOVED lines=12> */
.L_x_143:
[----:B------:R-:W-:Y:S05]  /*5300*/  BSYNC B1 ;  /* 0x0000000000017941 */ /* 0x000fea0003800000 */
.L_x_142:
        /* <DEDUP_REMOVED lines=12> */
.L_x_145:
[----:B------:R-:W-:Y:S05]  /*53d0*/  BSYNC B1 ;  /* 0x0000000000017941 */ /* 0x000fea0003800000 */
.L_x_144:
        /* <DEDUP_REMOVED lines=12> */
.L_x_147:
[----:B------:R-:W-:Y:S05]  /*54a0*/  BSYNC B1 ;  /* 0x0000000000017941 */ /* 0x000fea0003800000 */
.L_x_146:
        /* <DEDUP_REMOVED lines=12> */
.L_x_149:
[----:B------:R-:W-:Y:S05]  /*5570*/  BSYNC B1 ;  /* 0x0000000000017941 */ /* 0x000fea0003800000 */
.L_x_148:
        /* <DEDUP_REMOVED lines=12> */
.L_x_151:
[----:B------:R-:W-:Y:S05]  /*5640*/  BSYNC B1 ;  /* 0x0000000000017941 */ /* 0x000fea0003800000 */
.L_x_150:
        /* <DEDUP_REMOVED lines=12> */
.L_x_153:
[----:B------:R-:W-:Y:S05]  /*5710*/  BSYNC B1 ;  /* 0x0000000000017941 */ /* 0x000fea0003800000 */
.L_x_152:
        /* <DEDUP_REMOVED lines=12> */
.L_x_155:
[----:B------:R-:W-:Y:S05]  /*57e0*/  BSYNC B1 ;  /* 0x0000000000017941 */ /* 0x000fea0003800000 */
.L_x_154:
[----:B-1---5:R-:W-:Y:S01]  /*57f0*/  IMAD.U32 R91, R154, 0x10000, RZ ;  /* 0x000100009a5b7824 */ /* 0x022fe200078e00ff */
[----:B------:R-:W-:Y:S01]  /*5800*/  ISETP.GT.AND P1, PT, R0, 0x79, P0 ;  /* 0x000000790000780c */ /* 0x000fe20000724270 */
[----:B------:R-:W-:Y:S01]  /*5810*/  @P2 IMAD.MOV.U32 R8, RZ, RZ, R170 ;  /* 0x000000ffff082224 */ /* 0x000fe200078e00aa */
[----:B------:R-:W-:Y:S01]  /*5820*/  IADD3 R157, P0, R157, 0x80, RZ ;  /* 0x000000809d9d7810 */ /* 0x000fe20007f1e0ff */
[----:B------:R-:W-:Y:S01]  /*5830*/  FMUL R91, R91, R156 ;  /* 0x0000009c5b5b7220 */ /* 0x000fe20000400000 */
[----:B------:R-:W-:Y:S03]  /*5840*/  BSSY B1, `(.L_x_156) ;  /* 0x0000009000017945 */ /* 0x000fe60003800000 */
[----:B------:R-:W-:-:S05]  /*5850*/  FFMA R91, R150, R155, R91 ;  /* 0x0000009b965b7223 */ /* 0x000fca000000005b */
[----:B------:R-:W-:-:S04]  /*5860*/  F2FP.BF16.F32.PACK_AB R91, RZ, R91 ;  /* 0x0000005bff5b723e */ /* 0x000fc800000010ff */
[----:B------:R-:W-:Y:S01]  /*5870*/  PRMT R90, R91, 0x7610, R90 ;  /* 0x000076105b5a7816 */ /* 0x000fe2000000005a */
[----:B------:R-:W-:Y:S02]  /*5880*/  IMAD.X R91, RZ, RZ, R9, P0 ;  /* 0x000000ffff5b7224 */ /* 0x000fe400000e0609 */
[----:B------:R-:W-:-:S05]  /*5890*/  @P2 IMAD.MOV.U32 R9, RZ, RZ, R171 ;  /* 0x000000ffff092224 */ /* 0x000fca00078e00ab */
[----:B------:R1:W-:Y:S01]  /*58a0*/  @P2 STG.E.U16 desc[UR36][R8.64+0xf0], R90 ;  /* 0x0000f05a08002986 */ /* 0x0003e2000c101524 */
[----:B------:R-:W-:Y:S05]  /*58b0*/  @!P1 BRA `(.L_x_157) ;  /* 0x0000000000049947 */ /* 0x000fea0003800000 */
[----:B------:R0:W5:Y:S02]  /*58c0*/  LDG.E.LTC128B.U16 R154, desc[UR36][R88.64+0xf2] ;  /* 0x0000f224589a7981 */ /* 0x000164000c1e1520 */
.L_x_157:
[----:B------:R-:W-:Y:S05]  /*58d0*/  BSYNC B1 ;  /* 0x0000000000017941 */ /* 0x000fea0003800000 */
.L_x_156:
[----:B-1---5:R-:W-:Y:S01]  /*58e0*/  IMAD.U32 R9, R154, 0x10000, RZ ;  /* 0x000100009a097824 */ /* 0x022fe200078e00ff */
[----:B------:R-:W-:Y:S01]  /*58f0*/  ISETP.GT.AND P0, PT, R3, 0x80, PT ;  /* 0x000000800300780c */ /* 0x000fe20003f04270 */
[----:B------:R-:W-:Y:S02]  /*5900*/  IMAD R8, R91, R14, RZ ;  /* 0x0000000e5b087224 */ /* 0x000fe400078e02ff */
[----:B0-2---:R-:W-:Y:S01]  /*5910*/  FMUL R88, R9, R156 ;  /* 0x0000009c09587220 */ /* 0x005fe20000400000 */
[----:B------:R-:W-:Y:S01]  /*5920*/  ISETP.GT.AND P3, PT, R0, RZ, P0 ;  /* 0x000000ff0000720c */ /* 0x000fe20000764270 */
[C---:B------:R-:W-:Y:S02]  /*5930*/  IMAD R97, R157.reuse, R15, R8 ;  /* 0x0000000f9d617224 */ /* 0x040fe400078e0208 */
[----:B------:R-:W-:-:S04]  /*5940*/  IMAD.WIDE.U32 R8, R157, R14, R158 ;  /* 0x0000000e9d087225 */ /* 0x000fc800078e009e */
[----:B------:R-:W-:Y:S01]  /*5950*/  FFMA R151, R151, R155, R88 ;  /* 0x0000009b97977223 */ /* 0x000fe20000000058 */
[----:B------:R-:W-:Y:S01]  /*5960*/  IMAD.IADD R9, R9, 0x1, R97 ;  /* 0x0000000109097824 */ /* 0x000fe200078e0261 */
[----:B------:R-:W-:-:S03]  /*5970*/  LEA R88, P2, R8, R10, 0x1 ;  /* 0x0000000a08587211 */ /* 0x000fc600078408ff */
[----:B------:R-:W-:Y:S02]  /*5980*/  F2FP.BF16.F32.PACK_AB R151, RZ, R151 ;  /* 0x00000097ff97723e */ /* 0x000fe400000010ff */
[----:B------:R-:W-:-:S03]  /*5990*/  LEA.HI.X R89, R8, R11, R9, 0x1, P2 ;  /* 0x0000000b08597211 */ /* 0x000fc600010f0c09 */
[----:B------:R0:W-:Y:S04]  /*59a0*/  @P1 STG.E.U16 desc[UR36][R170.64+0xf2], R151 ;  /* 0x0000f297aa001986 */ /* 0x0001e8000c101524 */
[----:B------:R-:W2:Y:S01]  /*59b0*/  @P3 LDG.E.LTC128B.U16 R154, desc[UR36][R88.64] ;  /* 0x00000024589a3981 */ /* 0x000ea2000c1e1520 */
[----:B------:R-:W-:Y:S01]  /*59c0*/  IMAD.WIDE.U32 R8, R157, R14, R6 ;  /* 0x0000000e9d087225 */ /* 0x000fe200078e0006 */
[----:B------:R-:W-:Y:S01]  /*59d0*/  SHF.L.U64.HI R95, R4, 0x8, R5 ;  /* 0x00000008045f7819 */ /* 0x000fe20000010205 */
[----:B------:R-:W-:Y:S01]  /*59e0*/  BSSY B1, `(.L_x_158) ;  /* 0x0000011000017945 */ /* 0x000fe20003800000 */
[----:B------:R-:W-:Y:S01]  /*59f0*/  ISETP.GT.AND P2, PT, R0, 0x1, P0 ;  /* 0x000000010000780c */ /* 0x000fe20000744270 */
[----:B------:R-:W-:Y:S02]  /*5a00*/  IMAD.IADD R9, R97, 0x1, R9 ;  /* 0x0000000161097824 */ /* 0x000fe400078e0209 */
[----:B------:R-:W-:-:S02]  /*5a10*/  IMAD.SHL.U32 R93, R4, 0x100, RZ ;  /* 0x00000100045d7824 */ /* 0x000fc400078e00ff */
[----:B------:R-:W-:-:S03]  /*5a20*/  IMAD.WIDE.U32 R90, R23, R12, R8 ;  /* 0x0000000c175a7225 */ /* 0x000fc600078e0008 */
[----:B------:R-:W-:Y:S01]  /*5a30*/  IADD3 R8, P1, R93, R160, RZ ;  /* 0x000000a05d087210 */ /* 0x000fe20007f3e0ff */
[----:B------:R-:W-:Y:S01]  /*5a40*/  IMAD.IADD R5, R13, 0x1, R91 ;  /* 0x000000010d057824 */ /* 0x000fe200078e025b */
[C---:B------:R-:W-:Y:S02]  /*5a50*/  LEA R4, P4, R90.reuse, R10, 0x1 ;  /* 0x0000000a5a047211 */ /* 0x040fe400078808ff */
[----:B------:R-:W-:Y:S02]  /*5a60*/  IADD3.X R9, R95, R161, RZ, P1, !PT ;  /* 0x000000a15f097210 */ /* 0x000fe40000ffe4ff */
[----:B------:R-:W-:Y:S01]  /*5a70*/  LEA.HI.X R5, R90, R11, R5, 0x1, P4 ;  /* 0x0000000b5a057211 */ /* 0x000fe200020f0c05 */
[----:B--2---:R-:W-:-:S04]  /*5a80*/  IMAD.U32 R15, R154, 0x10000, RZ ;  /* 0x000100009a0f7824 */ /* 0x004fc800078e00ff */
[----:B------:R-:W-:-:S04]  /*5a90*/  FMUL R15, R15, R156 ;  /* 0x0000009c0f0f7220 */ /* 0x000fc80000400000 */
[----:B------:R-:W-:-:S05]  /*5aa0*/  FFMA R15, R24, R155, R15 ;  /* 0x0000009b180f7223 */ /* 0x000fca000000000f */
[----:B------:R-:W-:-:S05]  /*5ab0*/  F2FP.BF16.F32.PACK_AB R15, RZ, R15 ;  /* 0x0000000fff0f723e */ /* 0x000fca00000010ff */
[----:B------:R0:W-:Y:S01]  /*5ac0*/  @P3 STG.E.U16 desc[UR36][R8.64], R15 ;  /* 0x0000000f08003986 */ /* 0x0001e2000c101524 */
[----:B------:R-:W-:Y:S05]  /*5ad0*/  @!P2 BRA `(.L_x_159) ;  /* 0x000000000004a947 */ /* 0x000fea0003800000 */
[----:B------:R1:W5:Y:S02]  /*5ae0*/  LDG.E.LTC128B.U16 R154, desc[UR36][R4.64+0x2] ;  /* 0x00000224049a7981 */ /* 0x000364000c1e1520 */
.L_x_159:
[----:B------:R-:W-:Y:S05]  /*5af0*/  BSYNC B1 ;  /* 0x0000000000017941 */ /* 0x000fea0003800000 */
.L_x_158:
[----:B0----5:R-:W-:Y:S01]  /*5b00*/  IMAD.U32 R15, R154, 0x10000, RZ ;  /* 0x000100009a0f7824 */ /* 0x021fe200078e00ff */
[----:B------:R-:W-:Y:S01]  /*5b10*/  ISETP.GT.AND P1, PT, R3, 0x88, PT ;  /* 0x000000880300780c */ /* 0x000fe20003f24270 */
[----:B------:R-:W-:Y:S02]  /*5b20*/  BSSY B1, `(.L_x_160) ;  /* 0x000000f000017945 */ /* 0x000fe40003800000 */
[----:B------:R-:W-:Y:S01]  /*5b30*/  FMUL R24, R15, R156 ;  /* 0x0000009c0f187220 */ /* 0x000fe20000400000 */
[----:B------:R-:W-:Y:S01]  /*5b40*/  IMAD.WIDE.U32 R14, R157, R14, R164 ;  /* 0x0000000e9d0e7225 */ /* 0x000fe200078e00a4 */
[----:B------:R-:W-:-:S03]  /*5b50*/  ISETP.GT.AND P3, PT, R0, RZ, P1 ;  /* 0x000000ff0000720c */ /* 0x000fc60000f64270 */
[----:B------:R-:W-:Y:S01]  /*5b60*/  FFMA R24, R25, R155, R24 ;  /* 0x0000009b19187223 */ /* 0x000fe20000000018 */
[----:B------:R-:W-:Y:S01]  /*5b70*/  IMAD.IADD R97, R97, 0x1, R15 ;  /* 0x0000000161617824 */ /* 0x000fe200078e020f */
[-C--:B------:R-:W-:Y:S02]  /*5b80*/  IADD3 R21, P5, R20, R14.reuse, RZ ;  /* 0x0000000e14157210 */ /* 0x080fe40007fbe0ff */
[----:B------:R-:W-:Y:S02]  /*5b90*/  IADD3 R20, P4, R6, R14, RZ ;  /* 0x0000000e06147210 */ /* 0x000fe40007f9e0ff */
[----:B------:R-:W-:Y:S01]  /*5ba0*/  F2FP.BF16.F32.PACK_AB R24, RZ, R24 ;  /* 0x00000018ff18723e */ /* 0x000fe200000010ff */
[----:B------:R-:W-:Y:S01]  /*5bb0*/  IMAD.X R158, R97, 0x1, R159, P5 ;  /* 0x00000001619e7824 */ /* 0x000fe200028e069f */
[----:B------:R-:W-:-:S03]  /*5bc0*/  LEA R14, P5, R21, R10, 0x1 ;  /* 0x0000000a150e7211 */ /* 0x000fc600078a08ff */
[----:B------:R0:W-:Y:S01]  /*5bd0*/  @P2 STG.E.U16 desc[UR36][R8.64+0x2], R24 ;  /* 0x0000021808002986 */ /* 0x0001e2000c101524 */
[----:B------:R-:W-:Y:S01]  /*5be0*/  LEA.HI.X R15, R21, R11, R158, 0x1, P5 ;  /* 0x0000000b150f7211 */ /* 0x000fe200028f0c9e */
[----:B------:R-:W-:Y:S08]  /*5bf0*/  @!P3 BRA `(.L_x_161) ;  /* 0x000000000004b947 */ /* 0x000ff00003800000 */
[----:B------:R2:W5:Y:S02]  /*5c00*/  LDG.E.LTC128B.U16 R154, desc[UR36][R14.64] ;  /* 0x000000240e9a7981 */ /* 0x000564000c1e1520 */
.L_x_161:
[----:B------:R-:W-:Y:S05]  /*5c10*/  BSYNC B1 ;  /* 0x0000000000017941 */ /* 0x000fea0003800000 */
.L_x_160:
[----:B-----5:R-:W-:Y:S01]  /*5c20*/  IMAD.U32 R3, R154, 0x10000, RZ ;  /* 0x000100009a037824 */ /* 0x020fe200078e00ff */
[----:B------:R-:W-:Y:S01]  /*5c30*/  ISETP.GT.AND P2, PT, R0, 0x1, P1 ;  /* 0x000000010000780c */ /* 0x000fe20000f44270 */
[----:B------:R-:W-:Y:S01]  /*5c40*/  IMAD.X R21, R7, 0x1, R97, P4 ;  /* 0x0000000107157824 */ /* 0x000fe200020e0661 */
[----:B------:R-:W-:Y:S01]  /*5c50*/  IADD3 R6, P4, R8, R167, RZ ;  /* 0x000000a708067210 */ /* 0x000fe20007f9e0ff */
[----:B------:R-:W-:Y:S01]  /*5c60*/  FMUL R3, R3, R156 ;  /* 0x0000009c03037220 */ /* 0x000fe20000400000 */
[----:B------:R-:W-:Y:S01]  /*5c70*/  BSSY B1, `(.L_x_162) ;  /* 0x000000b000017945 */ /* 0x000fe20003800000 */
[----:B--2---:R-:W-:-:S04]  /*5c80*/  IMAD.WIDE.U32 R14, R23, R12, R20 ;  /* 0x0000000c170e7225 */ /* 0x004fc800078e0014 */
[----:B------:R-:W-:Y:S01]  /*5c90*/  FFMA R3, R26, R155, R3 ;  /* 0x0000009b1a037223 */ /* 0x000fe20000000003 */
[----:B------:R-:W-:Y:S01]  /*5ca0*/  IMAD.X R7, R9, 0x1, R169, P4 ;  /* 0x0000000109077824 */ /* 0x000fe200020e06a9 */
[----:B------:R-:W-:Y:S01]  /*5cb0*/  LEA R10, P5, R14, R10, 0x1 ;  /* 0x0000000a0e0a7211 */ /* 0x000fe200078a08ff */
[----:B------:R-:W-:Y:S02]  /*5cc0*/  IMAD.IADD R13, R13, 0x1, R15 ;  /* 0x000000010d0d7824 */ /* 0x000fe400078e020f */
[----:B------:R-:W-:-:S03]  /*5cd0*/  F2FP.BF16.F32.PACK_AB R3, RZ, R3 ;  /* 0x00000003ff03723e */ /* 0x000fc600000010ff */
[----:B------:R-:W-:Y:S02]  /*5ce0*/  LEA.HI.X R11, R14, R11, R13, 0x1, P5 ;  /* 0x0000000b0e0b7211 */ /* 0x000fe400028f0c0d */
[----:B------:R2:W-:Y:S01]  /*5cf0*/  @P3 STG.E.U16 desc[UR36][R6.64], R3 ;  /* 0x0000000306003986 */ /* 0x0005e2000c101524 */
[----:B------:R-:W-:Y:S05]  /*5d00*/  @!P2 BRA `(.L_x_163) ;  /* 0x000000000004a947 */ /* 0x000fea0003800000 */
[----:B------:R0:W5:Y:S02]  /*5d10*/  LDG.E.LTC128B.U16 R154, desc[UR36][R10.64+0x2] ;  /* 0x000002240a9a7981 */ /* 0x000164000c1e1520 */
.L_x_163:
[----:B------:R-:W-:Y:S05]  /*5d20*/  BSYNC B1 ;  /* 0x0000000000017941 */ /* 0x000fea0003800000 */
.L_x_162:
[----:B--2--5:R-:W-:Y:S01]  /*5d30*/  IMAD.U32 R3, R154, 0x10000, RZ ;  /* 0x000100009a037824 */ /* 0x024fe200078e00ff */
[----:B------:R-:W-:Y:S01]  /*5d40*/  ISETP.GT.AND P3, PT, R0, 0x8, P0 ;  /* 0x000000080000780c */ /* 0x000fe20000764270 */
[----:B------:R-:W-:Y:S02]  /*5d50*/  BSSY B1, `(.L_x_164) ;  /* 0x0000007000017945 */ /* 0x000fe40003800000 */
[----:B------:R-:W-:-:S04]  /*5d60*/  FMUL R12, R3, R156 ;  /* 0x0000009c030c7220 */ /* 0x000fc80000400000 */
[----:B------:R-:W-:-:S05]  /*5d70*/  FFMA R12, R27, R155, R12 ;  /* 0x0000009b1b0c7223 */ /* 0x000fca000000000c */
[----:B------:R-:W-:-:S05]  /*5d80*/  F2FP.BF16.F32.PACK_AB R12, RZ, R12 ;  /* 0x0000000cff0c723e */ /* 0x000fca00000010ff */
[----:B------:R2:W-:Y:S01]  /*5d90*/  @P2 STG.E.U16 desc[UR36][R6.64+0x2], R12 ;  /* 0x0000020c06002986 */ /* 0x0005e2000c101524 */
[----:B------:R-:W-:Y:S05]  /*5da0*/  @!P3 BRA `(.L_x_165) ;  /* 0x000000000004b947 */ /* 0x000fea0003800000 */
[----:B------:R0:W5:Y:S02]  /*5db0*/  LDG.E.LTC128B.U16 R154, desc[UR36][R4.64+0x10] ;  /* 0x00001024049a7981 */ /* 0x000164000c1e1520 */
.L_x_165:
[----:B------:R-:W-:Y:S05]  /*5dc0*/  BSYNC B1 ;  /* 0x0000000000017941 */ /* 0x000fea0003800000 */
.L_x_164:
[----:B-----5:R-:W-:Y:S01]  /*5dd0*/  IMAD.U32 R3, R154, 0x10000, RZ ;  /* 0x000100009a037824 */ /* 0x020fe200078e00ff */
[----:B------:R-:W-:Y:S01]  /*5de0*/  ISETP.GT.AND P2, PT, R0, 0x9, P0 ;  /* 0x000000090000780c */ /* 0x000fe20000744270 */
[----:B--2---:R-:W-:Y:S01]  /*5df0*/  IMAD.MOV.U32 R6, RZ, RZ, R8 ;  /* 0x000000ffff067224 */ /* 0x004fe200078e0008 */
[----:B------:R-:W-:Y:S01]  /*5e00*/  BSSY B1, `(.L_x_166) ;  /* 0x0000008000017945 */ /* 0x000fe20003800000 */
[----:B------:R-:W-:Y:S01]  /*5e10*/  FMUL R3, R3, R156 ;  /* 0x0000009c03037220 */ /* 0x000fe20000400000 */
[----:B------:R-:W-:-:S03]  /*5e20*/  IMAD.MOV.U32 R7, RZ, RZ, R9 ;  /* 0x000000ffff077224 */ /* 0x000fc600078e0009 */
[----:B------:R-:W-:-:S05]  /*5e30*/  FFMA R3, R28, R155, R3 ;  /* 0x0000009b1c037223 */ /* 0x000fca0000000003 */
[----:B------:R-:W-:-:S05]  /*5e40*/  F2FP.BF16.F32.PACK_AB R3, RZ, R3 ;  /* 0x00000003ff03723e */ /* 0x000fca00000010ff */
[----:B------:R2:W-:Y:S01]  /*5e50*/  @P3 STG.E.U16 desc[UR36][R6.64+0x10], R3 ;  /* 0x0000100306003986 */ /* 0x0005e2000c101524 */
[----:B------:R-:W-:Y:S05]  /*5e60*/  @!P2 BRA `(.L_x_167) ;  /* 0x000000000004a947 */ /* 0x000fea0003800000 */
[----:B------:R0:W5:Y:S02]  /*5e70*/  LDG.E.LTC128B.U16 R154, desc[UR36][R4.64+0x12] ;  /* 0x00001224049a7981 */ /* 0x000164000c1e1520 */
.L_x_167:
[----:B------:R-:W-:Y:S05]  /*5e80*/  BSYNC B1 ;  /* 0x0000000000017941 */ /* 0x000fea0003800000 */
.L_x_166:
[----:B--2--5:R-:W-:Y:S01]  /*5e90*/  SHF.L.U32 R3, R154, 0x10, RZ ;  /* 0x000000109a037819 */ /* 0x024fe200000006ff */
[----:B------:R-:W-:Y:S01]  /*5ea0*/  BSSY B1, `(.L_x_168) ;  /* 0x0000008000017945 */ /* 0x000fe20003800000 */
[----:B------:R-:W-:-:S03]  /*5eb0*/  ISETP.GT.AND P4, PT, R0, 0x8, P1 ;  /* 0x000000080000780c */ /* 0x000fc60000f84270 */
[----:B------:R-:W-:-:S04]  /*5ec0*/  FMUL R12, R3, R156 ;  /* 0x0000009c030c7220 */ /* 0x000fc80000400000 */
[----:B------:R-:W-:-:S05]  /*5ed0*/  FFMA R12, R29, R155, R12 ;  /* 0x0000009b1d0c7223 */ /* 0x000fca000000000c */
[----:B------:R-:W-:-:S05]  /*5ee0*/  F2FP.BF16.F32.PACK_AB R12, RZ, R12 ;  /* 0x0000000cff0c723e */ /* 0x000fca00000010ff */
[----:B------:R2:W-:Y:S01]  /*5ef0*/  @P2 STG.E.U16 desc[UR36][R6.64+0x12], R12 ;  /* 0x0000120c06002986 */ /* 0x0005e2000c101524 */
[----:B------:R-:W-:Y:S05]  /*5f00*/  @!P4 BRA `(.L_x_169) ;  /* 0x000000000004c947 */ /* 0x000fea0003800000 */
[----:B------:R0:W5:Y:S02]  /*5f10*/  LDG.E.LTC128B.U16 R154, desc[UR36][R10.64+0x10] ;  /* 0x000010240a9a7981 */ /* 0x000164000c1e1520 */
.L_x_169:
[----:B------:R-:W-:Y:S05]  /*5f20*/  BSYNC B1 ;  /* 0x0000000000017941 */ /* 0x000fea0003800000 */
.L_x_168:
[----:B-----5:R-:W-:Y:S01]  /*5f30*/  IMAD.U32 R3, R154, 0x10000, RZ ;  /* 0x000100009a037824 */ /* 0x020fe200078e00ff */
[----:B0-----:R-:W-:Y:S01]  /*5f40*/  IADD3 R8, P3, R167, R8, RZ ;  /* 0x00000008a7087210 */ /* 0x001fe20007f7e0ff */
[----:B------:R-:W-:Y:S01]  /*5f50*/  BSSY B1, `(.L_x_170) ;  /* 0x0000009000017945 */ /* 0x000fe20003800000 */
[----:B------:R-:W-:Y:S01]  /*5f60*/  ISETP.GT.AND P2, PT, R0, 0x9, P1 ;  /* 0x000000090000780c */ /* 0x000fe20000f44270 */
[----:B------:R-:W-:Y:S02]  /*5f70*/  FMUL R3, R3, R156 ;  /* 0x0000009c03037220 */ /* 0x000fe40000400000 */
[----:B------:R-:W-:Y:S02]  /*5f80*/  IMAD.X R9, R169, 0x1, R9, P3 ;  /* 0x00000001a9097824 */ /* 0x000fe400018e0609 */
[----:B------:R-:W-:-:S05]  /*5f90*/  FFMA R3, R30, R155, R3 ;  /* 0x0000009b1e037223 */ /* 0x000fca0000000003 */
[----:B------:R-:W-:-:S05]  /*5fa0*/  F2FP.BF16.F32.PACK_AB R3, RZ, R3 ;  /* 0x00000003ff03723e */ /* 0x000fca00000010ff */
[----:B------:R0:W-:Y:S01]  /*5fb0*/  @P4 STG.E.U16 desc[UR36][R8.64+0x10], R3 ;  /* 0x0000100308004986 */ /* 0x0001e2000c101524 */
[----:B------:R-:W-:Y:S05]  /*5fc0*/  @!P2 BRA `(.L_x_171) ;  /* 0x000000000004a947 */ /* 0x000fea0003800000 */
[----:B------:R0:W5:Y:S02]  /*5fd0*/  LDG.E.LTC128B.U16 R154, desc[UR36][R10.64+0x12] ;  /* 0x000012240a9a7981 */ /* 0x000164000c1e1520 */
.L_x_171:
[----:B------:R-:W-:Y:S05]  /*5fe0*/  BSYNC B1 ;  /* 0x0000000000017941 */ /* 0x000fea0003800000 */
.L_x_170:
[----:B0----5:R-:W-:Y:S01]  /*5ff0*/  IMAD.U32 R3, R154, 0x10000, RZ ;  /* 0x000100009a037824 */ /* 0x021fe200078e00ff */
[----:B------:R-:W-:Y:S01]  /*6000*/  ISETP.GT.AND P3, PT, R0, 0x10, P0 ;  /* 0x000000100000780c */ /* 0x000fe20000764270 */
[----:B------:R-:W-:Y:S02]  /*6010*/  BSSY B1, `(.L_x_172) ;  /* 0x0000009000017945 */ /* 0x000fe40003800000 */
[----:B------:R-:W-:-:S04]  /*6020*/  FMUL R8, R3, R156 ;  /* 0x0000009c03087220 */ /* 0x000fc80000400000 */
[----:B------:R-:W-:Y:S01]  /*6030*/  FFMA R31, R31, R155, R8 ;  /* 0x0000009b1f1f7223 */ /* 0x000fe20000000008 */
[----:B------:R-:W-:-:S04]  /*6040*/  IADD3 R8, P4, P5, R167, R160, R93 ;  /* 0x000000a0a7087210 */ /* 0x000fc80007d9e05d */
[----:B------:R-:W-:Y:S02]  /*6050*/  F2FP.BF16.F32.PACK_AB R31, RZ, R31 ;  /* 0x0000001fff1f723e */ /* 0x000fe400000010ff */
[----:B------:R-:W-:-:S05]  /*6060*/  IADD3.X R9, R169, R161, R95, P4, P5 ;  /* 0x000000a1a9097210 */ /* 0x000fca00027ea45f */
[----:B------:R0:W-:Y:S01]  /*6070*/  @P2 STG.E.U16 desc[UR36][R8.64+0x12], R31 ;  /* 0x0000121f08002986 */ /* 0x0001e2000c101524 */
[----:B------:R-:W-:Y:S05]  /*6080*/  @!P3 BRA `(.L_x_173) ;  /* 0x000000000004b947 */ /* 0x000fea0003800000 */
[----:B------:R0:W5:Y:S02]  /*6090*/  LDG.E.LTC128B.U16 R154, desc[UR36][R4.64+0x20] ;  /* 0x00002024049a7981 */ /* 0x000164000c1e1520 */
.L_x_173:
[----:B------:R-:W-:Y:S05]  /*60a0*/  BSYNC B1 ;  /* 0x0000000000017941 */ /* 0x000fea0003800000 */
.L_x_172:
[----:B-----5:R-:W-:Y:S01]  /*60b0*/  IMAD.U32 R3, R154, 0x10000, RZ ;  /* 0x000100009a037824 */ /* 0x020fe200078e00ff */
        /* <DEDUP_REMOVED lines=8> */
.L_x_175:
[----:B------:R-:W-:Y:S05]  /*6140*/  BSYNC B1 ;  /* 0x0000000000017941 */ /* 0x000fea0003800000 */
.L_x_174:
[----:B0----5:R-:W-:Y:S01]  /*6150*/  IMAD.U32 R3, R154, 0x10000, RZ ;  /* 0x000100009a037824 */ /* 0x021fe200078e00ff */
[----:B------:R-:W-:Y:S01]  /*6160*/  ISETP.GT.AND P3, PT, R0, 0x10, P1 ;  /* 0x000000100000780c */ /* 0x000fe20000f64270 */
[----:B------:R-:W-:Y:S02]  /*6170*/  BSSY B1, `(.L_x_176) ;  /* 0x0000007000017945 */ /* 0x000fe40003800000 */
[----:B--2---:R-:W-:-:S04]  /*6180*/  FMUL R12, R3, R156 ;  /* 0x0000009c030c7220 */ /* 0x004fc80000400000 */
[----:B------:R-:W-:-:S05]  /*6190*/  FFMA R12, R33, R155, R12 ;  /* 0x0000009b210c7223 */ /* 0x000fca000000000c */
[----:B------:R-:W-:-:S05]  /*61a0*/  F2FP.BF16.F32.PACK_AB R12, RZ, R12 ;  /* 0x0000000cff0c723e */ /* 0x000fca00000010ff */
[----:B------:R0:W-:Y:S01]  /*61b0*/  @P2 STG.E.U16 desc[UR36][R6.64+0x22], R12 ;  /* 0x0000220c06002986 */ /* 0x0001e2000c101524 */
[----:B------:R-:W-:Y:S05]  /*61c0*/  @!P3 BRA `(.L_x_177) ;  /* 0x000000000004b947 */ /* 0x000fea0003800000 */
[----:B------:R2:W5:Y:S02]  /*61d0*/  LDG.E.LTC128B.U16 R154, desc[UR36][R10.64+0x20] ;  /* 0x000020240a9a7981 */ /* 0x000564000c1e1520 */
.L_x_177:
[----:B------:R-:W-:Y:S05]  /*61e0*/  BSYNC B1 ;  /* 0x0000000000017941 */ /* 0x000fea0003800000 */
.L_x_176:
        /* <DEDUP_REMOVED lines=9> */
.L_x_179:
[----:B------:R-:W-:Y:S05]  /*6280*/  BSYNC B1 ;  /* 0x0000000000017941 */ /* 0x000fea0003800000 */
.L_x_178:
[----:B0----5:R-:W-:Y:S01]  /*6290*/  IMAD.U32 R3, R154, 0x10000, RZ ;  /* 0x000100009a037824 */ /* 0x021fe200078e00ff */
        /* <DEDUP_REMOVED lines=8> */
.L_x_181:
[----:B------:R-:W-:Y:S05]  /*6320*/  BSYNC B1 ;  /* 0x0000000000017941 */ /* 0x000fea0003800000 */
.L_x_180:
        /* <DEDUP_REMOVED lines=9> */
.L_x_183:
[----:B------:R-:W-:Y:S05]  /*63c0*/  BSYNC B1 ;  /* 0x0000000000017941 */ /* 0x000fea0003800000 */
.L_x_182:
        /* <DEDUP_REMOVED lines=9> */
.L_x_185:
[----:B------:R-:W-:Y:S05]  /*6460*/  BSYNC B1 ;  /* 0x0000000000017941 */ /* 0x000fea0003800000 */
.L_x_184:
        /* <DEDUP_REMOVED lines=9> */
.L_x_187:
[----:B------:R-:W-:Y:S05]  /*6500*/  BSYNC B1 ;  /* 0x0000000000017941 */ /* 0x000fea0003800000 */
.L_x_186:
        /* <DEDUP_REMOVED lines=9> */
.L_x_189:
[----:B------:R-:W-:Y:S05]  /*65a0*/  BSYNC B1 ;  /* 0x0000000000017941 */ /* 0x000fea0003800000 */
.L_x_188:
[----:B-----5:R-:W-:Y:S01]  /*65b0*/  SHF.L.U32 R3, R154, 0x10, RZ ;  /* 0x000000109a037819 */ /* 0x020fe200000006ff */
        /* <DEDUP_REMOVED lines=8> */
.L_x_191:
[----:B------:R-:W-:Y:S05]  /*6640*/  BSYNC B1 ;  /* 0x0000000000017941 */ /* 0x000fea0003800000 */
.L_x_190:
        /* <DEDUP_REMOVED lines=9> */
.L_x_193:
[----:B------:R-:W-:Y:S05]  /*66e0*/  BSYNC B1 ;  /* 0x0000000000017941 */ /* 0x000fea0003800000 */
.L_x_192:
        /* <DEDUP_REMOVED lines=9> */
.L_x_195:
[----:B------:R-:W-:Y:S05]  /*6780*/  BSYNC B1 ;  /* 0x0000000000017941 */ /* 0x000fea0003800000 */
.L_x_194:
        /* <DEDUP_REMOVED lines=9> */
.L_x_197:
[----:B------:R-:W-:Y:S05]  /*6820*/  BSYNC B1 ;  /* 0x0000000000017941 */ /* 0x000fea0003800000 */
.L_x_196:
        /* <DEDUP_REMOVED lines=9> */
.L_x_199:
[----:B------:R-:W-:Y:S05]  /*68c0*/  BSYNC B1 ;  /* 0x0000000000017941 */ /* 0x000fea0003800000 */
.L_x_198:
        /* <DEDUP_REMOVED lines=9> */
.L_x_201:
[----:B------:R-:W-:Y:S05]  /*6960*/  BSYNC B1 ;  /* 0x0000000000017941 */ /* 0x000fea0003800000 */
.L_x_200:
        /* <DEDUP_REMOVED lines=9> */
.L_x_203:
[----:B------:R-:W-:Y:S05]  /*6a00*/  BSYNC B1 ;  /* 0x0000000000017941 */ /* 0x000fea0003800000 */
.L_x_202:
        /* <DEDUP_REMOVED lines=9> */
.L_x_205:
[----:B------:R-:W-:Y:S05]  /*6aa0*/  BSYNC B1 ;  /* 0x0000000000017941 */ /* 0x000fea0003800000 */
.L_x_204:
        /* <DEDUP_REMOVED lines=9> */
.L_x_207:
[----:B------:R-:W-:Y:S05]  /*6b40*/  BSYNC B1 ;  /* 0x0000000000017941 */ /* 0x000fea0003800000 */
.L_x_206:
        /* <DEDUP_REMOVED lines=9> */
.L_x_209:
[----:B------:R-:W-:Y:S05]  /*6be0*/  BSYNC B1 ;  /* 0x0000000000017941 */ /* 0x000fea0003800000 */
.L_x_208:
        /* <DEDUP_REMOVED lines=9> */
.L_x_211:
[----:B------:R-:W-:Y:S05]  /*6c80*/  BSYNC B1 ;  /* 0x0000000000017941 */ /* 0x000fea0003800000 */
.L_x_210:
        /* <DEDUP_REMOVED lines=9> */
.L_x_213:
[----:B------:R-:W-:Y:S05]  /*6d20*/  BSYNC B1 ;  /* 0x0000000000017941 */ /* 0x000fea0003800000 */
.L_x_212:
        /* <DEDUP_REMOVED lines=9> */
.L_x_215:
[----:B------:R-:W-:Y:S05]  /*6dc0*/  BSYNC B1 ;  /* 0x0000000000017941 */ /* 0x000fea0003800000 */
.L_x_214:
        /* <DEDUP_REMOVED lines=9> */
.L_x_217:
[----:B------:R-:W-:Y:S05]  /*6e60*/  BSYNC B1 ;  /* 0x0000000000017941 */ /* 0x000fea0003800000 */
.L_x_216:
        /* <DEDUP_REMOVED lines=9> */
.L_x_219:
[----:B------:R-:W-:Y:S05]  /*6f00*/  BSYNC B1 ;  /* 0x0000000000017941 */ /* 0x000fea0003800000 */
.L_x_218:
        /* <DEDUP_REMOVED lines=9> */
.L_x_221:
[----:B------:R-:W-:Y:S05]  /*6fa0*/  BSYNC B1 ;  /* 0x0000000000017941 */ /* 0x000fea0003800000 */
.L_x_220:
        /* <DEDUP_REMOVED lines=9> */
.L_x_223:
[----:B------:R-:W-:Y:S05]  /*7040*/  BSYNC B1 ;  /* 0x0000000000017941 */ /* 0x000fea0003800000 */
.L_x_222:
        /* <DEDUP_REMOVED lines=9> */
.L_x_225:
[----:B------:R-:W-:Y:S05]  /*70e0*/  BSYNC B1 ;  /* 0x0000000000017941 */ /* 0x000fea0003800000 */
.L_x_224:
        /* <DEDUP_REMOVED lines=9> */
.L_x_227:
[----:B------:R-:W-:Y:S05]  /*7180*/  BSYNC B1 ;  /* 0x0000000000017941 */ /* 0x000fea0003800000 */
.L_x_226:
        /* <DEDUP_REMOVED lines=9> */
.L_x_229:
[----:B------:R-:W-:Y:S05]  /*7220*/  BSYNC B1 ;  /* 0x0000000000017941 */ /* 0x000fea0003800000 */
.L_x_228:
        /* <DEDUP_REMOVED lines=9> */
.L_x_231:
[----:B------:R-:W-:Y:S05]  /*72c0*/  BSYNC B1 ;  /* 0x0000000000017941 */ /* 0x000fea0003800000 */
.L_x_230:
        /* <DEDUP_REMOVED lines=9> */
.L_x_233:
[----:B------:R-:W-:Y:S05]  /*7360*/  BSYNC B1 ;  /* 0x0000000000017941 */ /* 0x000fea0003800000 */
.L_x_232:
        /* <DEDUP_REMOVED lines=9> */
.L_x_235:
[----:B------:R-:W-:Y:S05]  /*7400*/  BSYNC B1 ;  /* 0x0000000000017941 */ /* 0x000fea0003800000 */
.L_x_234:
        /* <DEDUP_REMOVED lines=9> */
.L_x_237:
[----:B------:R-:W-:Y:S05]  /*74a0*/  BSYNC B1 ;  /* 0x0000000000017941 */ /* 0x000fea0003800000 */
.L_x_236:
        /* <DEDUP_REMOVED lines=9> */
.L_x_239:
[----:B------:R-:W-:Y:S05]  /*7540*/  BSYNC B1 ;  /* 0x0000000000017941 */ /* 0x000fea0003800000 */
.L_x_238:
        /* <DEDUP_REMOVED lines=9> */
.L_x_241:
[----:B------:R-:W-:Y:S05]  /*75e0*/  BSYNC B1 ;  /* 0x0000000000017941 */ /* 0x000fea0003800000 */
.L_x_240:
        /* <DEDUP_REMOVED lines=9> */
.L_x_243:
[----:B------:R-:W-:Y:S05]  /*7680*/  BSYNC B1 ;  /* 0x0000000000017941 */ /* 0x000fea0003800000 */
.L_x_242:
        /* <DEDUP_REMOVED lines=9> */
.L_x_245:
[----:B------:R-:W-:Y:S05]  /*7720*/  BSYNC B1 ;  /* 0x0000000000017941 */ /* 0x000fea0003800000 */
.L_x_244:
        /* <DEDUP_REMOVED lines=9> */
.L_x_247:
[----:B------:R-:W-:Y:S05]  /*77c0*/  BSYNC B1 ;  /* 0x0000000000017941 */ /* 0x000fea0003800000 */
.L_x_246:
        /* <DEDUP_REMOVED lines=9> */
.L_x_249:
[----:B------:R-:W-:Y:S05]  /*7860*/  BSYNC B1 ;  /* 0x0000000000017941 */ /* 0x000fea0003800000 */
.L_x_248:
        /* <DEDUP_REMOVED lines=9> */
.L_x_251:
[----:B------:R-:W-:Y:S05]  /*7900*/  BSYNC B1 ;  /* 0x0000000000017941 */ /* 0x000fea0003800000 */
.L_x_250:
        /* <DEDUP_REMOVED lines=9> */
.L_x_253:
[----:B------:R-:W-:Y:S05]  /*79a0*/  BSYNC B1 ;  /* 0x0000000000017941 */ /* 0x000fea0003800000 */
.L_x_252:
        /* <DEDUP_REMOVED lines=9> */
.L_x_255:
[----:B------:R-:W-:Y:S05]  /*7a40*/  BSYNC B1 ;  /* 0x0000000000017941 */ /* 0x000fea0003800000 */
.L_x_254:
        /* <DEDUP_REMOVED lines=9> */
.L_x_257:
[----:B------:R-:W-:Y:S05]  /*7ae0*/  BSYNC B1 ;  /* 0x0000000000017941 */ /* 0x000fea0003800000 */
.L_x_256:
        /* <DEDUP_REMOVED lines=9> */
.L_x_259:
[----:B------:R-:W-:Y:S05]  /*7b80*/  BSYNC B1 ;  /* 0x0000000000017941 */ /* 0x000fea0003800000 */
.L_x_258:
        /* <DEDUP_REMOVED lines=9> */
.L_x_261:
[----:B------:R-:W-:Y:S05]  /*7c20*/  BSYNC B1 ;  /* 0x0000000000017941 */ /* 0x000fea0003800000 */
.L_x_260:
        /* <DEDUP_REMOVED lines=9> */
.L_x_263:
[----:B------:R-:W-:Y:S05]  /*7cc0*/  BSYNC B1 ;  /* 0x0000000000017941 */ /* 0x000fea0003800000 */
.L_x_262:
        /* <DEDUP_REMOVED lines=9> */
.L_x_265:
[----:B------:R-:W-:Y:S05]  /*7d60*/  BSYNC B1 ;  /* 0x0000000000017941 */ /* 0x000fea0003800000 */
.L_x_264:
        /* <DEDUP_REMOVED lines=9> */
.L_x_267:
[----:B------:R-:W-:Y:S05]  /*7e00*/  BSYNC B1 ;  /* 0x0000000000017941 */ /* 0x000fea0003800000 */
.L_x_266:
        /* <DEDUP_REMOVED lines=9> */
.L_x_269:
[----:B------:R-:W-:Y:S05]  /*7ea0*/  BSYNC B1 ;  /* 0x0000000000017941 */ /* 0x000fea0003800000 */
.L_x_268:
        /* <DEDUP_REMOVED lines=9> */
.L_x_271:
[----:B------:R-:W-:Y:S05]  /*7f40*/  BSYNC B1 ;  /* 0x0000000000017941 */ /* 0x000fea0003800000 */
.L_x_270:
        /* <DEDUP_REMOVED lines=9> */
.L_x_273:
[----:B------:R-:W-:Y:S05]  /*7fe0*/  BSYNC B1 ;  /* 0x0000000000017941 */ /* 0x000fea0003800000 */
.L_x_272:
        /* <DEDUP_REMOVED lines=9> */
.L_x_275:
[----:B------:R-:W-:Y:S05]  /*8080*/  BSYNC B1 ;  /* 0x0000000000017941 */ /* 0x000fea0003800000 */
.L_x_274:
        /* <DEDUP_REMOVED lines=9> */
.L_x_277:
[----:B------:R-:W-:Y:S05]  /*8120*/  BSYNC B1 ;  /* 0x0000000000017941 */ /* 0x000fea0003800000 */
.L_x_276:
        /* <DEDUP_REMOVED lines=9> */
.L_x_279:
[----:B------:R-:W-:Y:S05]  /*81c0*/  BSYNC B1 ;  /* 0x0000000000017941 */ /* 0x000fea0003800000 */
.L_x_278:
[----:B0----5:R-:W-:Y:S01]  /*81d0*/  IMAD.U32 R3, R154, 0x10000, RZ ;  /* 0x000100009a037824 */ /* 0x021fe200078e00ff */
[----:B------:R-:W-:Y:S01]  /*81e0*/  ISETP.GT.AND P2, PT, R0, 0x78, P1 ;  /* 0x000000780000780c */ /* 0x000fe20000f44270 */
[----:B------:R-:W-:Y:S02]  /*81f0*/  BSSY B1, `(.L_x_280) ;  /* 0x0000007000017945 */ /* 0x000fe40003800000 */
[----:B-1----:R-:W-:-:S04]  /*8200*/  FMUL R4, R3, R156 ;  /* 0x0000009c03047220 */ /* 0x002fc80000400000 */
[----:B------:R-:W-:-:S05]  /*8210*/  FFMA R4, R85, R155, R4 ;  /* 0x0000009b55047223 */ /* 0x000fca0000000004 */
[----:B------:R-:W-:-:S05]  /*8220*/  F2FP.BF16.F32.PACK_AB R4, RZ, R4 ;  /* 0x00000004ff04723e */ /* 0x000fca00000010ff */
[----:B------:R0:W-:Y:S01]  /*8230*/  @P0 STG.E.U16 desc[UR36][R6.64+0xf2], R4 ;  /* 0x0000f20406000986 */ /* 0x0001e2000c101524 */
[----:B------:R-:W-:Y:S05]  /*8240*/  @!P2 BRA `(.L_x_281) ;  /* 0x000000000004a947 */ /* 0x000fea0003800000 */
[----:B------:R1:W5:Y:S02]  /*8250*/  LDG.E.LTC128B.U16 R154, desc[UR36][R10.64+0xf0] ;  /* 0x0000f0240a9a7981 */ /* 0x000364000c1e1520 */
.L_x_281:
[----:B------:R-:W-:Y:S05]  /*8260*/  BSYNC B1 ;  /* 0x0000000000017941 */ /* 0x000fea0003800000 */
.L_x_280:
[----:B-----5:R-:W-:Y:S01]  /*8270*/  IMAD.U32 R3, R154, 0x10000, RZ ;  /* 0x000100009a037824 */ /* 0x020fe200078e00ff */
[----:B------:R-:W-:Y:S01]  /*8280*/  @P2 MOV R5, R9 ;  /* 0x0000000900052202 */ /* 0x000fe20000000f00 */
[----:B0-----:R-:W-:Y:S01]  /*8290*/  @P2 IMAD.MOV.U32 R4, RZ, RZ, R8 ;  /* 0x000000ffff042224 */ /* 0x001fe200078e0008 */
[----:B------:R-:W-:Y:S01]  /*82a0*/  ISETP.GT.AND P1, PT, R0, 0x79, P1 ;  /* 0x000000790000780c */ /* 0x000fe20000f24270 */
[----:B------:R-:W-:Y:S01]  /*82b0*/  FMUL R3, R3, R156 ;  /* 0x0000009c03037220 */ /* 0x000fe20000400000 */
[----:B------:R-:W-:Y:S03]  /*82c0*/  BSSY B1, `(.L_x_282) ;  /* 0x0000006000017945 */ /* 0x000fe60003800000 */
[----:B------:R-:W-:-:S05]  /*82d0*/  FFMA R3, R86, R155, R3 ;  /* 0x0000009b56037223 */ /* 0x000fca0000000003 */
[----:B------:R-:W-:-:S05]  /*82e0*/  F2FP.BF16.F32.PACK_AB R3, RZ, R3 ;  /* 0x00000003ff03723e */ /* 0x000fca00000010ff */
[----:B------:R0:W-:Y:S01]  /*82f0*/  @P2 STG.E.U16 desc[UR36][R4.64+0xf0], R3 ;  /* 0x0000f00304002986 */ /* 0x0001e2000c101524 */
[----:B------:R-:W-:Y:S05]  /*8300*/  @!P1 BRA `(.L_x_283) ;  /* 0x0000000000049947 */ /* 0x000fea0003800000 */
[----:B------:R0:W5:Y:S02]  /*8310*/  LDG.E.LTC128B.U16 R154, desc[UR36][R10.64+0xf2] ;  /* 0x0000f2240a9a7981 */ /* 0x000164000c1e1520 */
.L_x_283:
[----:B------:R-:W-:Y:S05]  /*8320*/  BSYNC B1 ;  /* 0x0000000000017941 */ /* 0x000fea0003800000 */
.L_x_282:
[----:B------:R-:W-:Y:S05]  /*8330*/  @!P1 BRA `(.L_x_284) ;  /* 0x00000024004c9947 */ /* 0x000fea0003800000 */
[----:B0----5:R-:W-:-:S04]  /*8340*/  IMAD.U32 R3, R154, 0x10000, RZ ;  /* 0x000100009a037824 */ /* 0x021fc800078e00ff */
[----:B------:R-:W-:-:S04]  /*8350*/  FMUL R0, R3, R156 ;  /* 0x0000009c03007220 */ /* 0x000fc80000400000 */
[----:B------:R-:W-:-:S05]  /*8360*/  FFMA R0, R87, R155, R0 ;  /* 0x0000009b57007223 */ /* 0x000fca0000000000 */
[----:B------:R-:W-:-:S05]  /*8370*/  F2FP.BF16.F32.PACK_AB R0, RZ, R0 ;  /* 0x00000000ff00723e */ /* 0x000fca00000010ff */
[----:B------:R0:W-:Y:S01]  /*8380*/  STG.E.U16 desc[UR36][R8.64+0xf2], R0 ;  /* 0x0000f20008007986 */ /* 0x0001e2000c101524 */
[----:B------:R-:W-:Y:S05]  /*8390*/  BRA `(.L_x_284) ;  /* 0x0000002400347947 */ /* 0x000fea0003800000 */
.L_x_33:
[----:B------:R-:W-:Y:S01]  /*83a0*/  ULDC.64 UR4, c[0x0][0x5c0] ;  /* 0x0001700000047ab9 */ /* 0x000fe20000000a00 */
[-C--:B------:R-:W-:Y:S01]  /*83b0*/  FMUL R88, R88, R155.reuse ;  /* 0x0000009b58587220 */ /* 0x080fe20000400000 */
[----:B------:R-:W-:Y:S01]  /*83c0*/  LEA R6, P0, R168, UR4, 0x1 ;  /* 0x00000004a8067c11 */ /* 0x000fe2000f8008ff */
[----:B------:R-:W-:Y:S01]  /*83d0*/  IMAD.SHL.U32 R11, R4, 0x10, RZ ;  /* 0x00000010040b7824 */ /* 0x000fe200078e00ff */
[----:B------:R-:W-:Y:S01]  /*83e0*/  ISETP.GT.AND P2, PT, R0, 0x1, P3 ;  /* 0x000000010000780c */ /* 0x000fe20001f44270 */
[-C--:B------:R-:W-:Y:S01]  /*83f0*/  FMUL R89, R89, R155.reuse ;  /* 0x0000009b59597220 */ /* 0x080fe20000400000 */
[----:B------:R-:W-:Y:S01]  /*8400*/  LEA.HI.X R7, R168, UR5, R167, 0x1, P0 ;  /* 0x00000005a8077c11 */ /* 0x000fe200080f0ca7 */
[-C--:B------:R-:W-:Y:S01]  /*8410*/  FMUL R90, R90, R155.reuse ;  /* 0x0000009b5a5a7220 */ /* 0x080fe20000400000 */
[----:B------:R-:W-:Y:S01]  /*8420*/  ISETP.GT.AND P0, PT, R3, 0x8, PT ;  /* 0x000000080300780c */ /* 0x000fe20003f04270 */
[-C--:B------:R-:W-:Y:S01]  /*8430*/  FMUL R91, R91, R155.reuse ;  /* 0x0000009b5b5b7220 */ /* 0x080fe20000400000 */
[----:B------:R-:W-:Y:S01]  /*8440*/  F2FP.BF16.F32.PACK_AB R88, RZ, R88 ;  /* 0x00000058ff58723e */ /* 0x000fe200000010ff */
[-C--:B------:R-:W-:Y:S01]  /*8450*/  FMUL R92, R92, R155.reuse ;  /* 0x0000009b5c5c7220 */ /* 0x080fe20000400000 */
[----:B------:R-:W-:Y:S01]  /*8460*/  ISETP.GT.AND P4, PT, R0, RZ, P0 ;  /* 0x000000ff0000720c */ /* 0x000fe20000784270 */
[-C--:B------:R-:W-:Y:S01]  /*8470*/  FMUL R93, R93, R155.reuse ;  /* 0x0000009b5d5d7220 */ /* 0x080fe20000400000 */
[----:B------:R-:W-:Y:S01]  /*8480*/  SHF.L.U64.HI R9, R4, 0x4, R5 ;  /* 0x0000000404097819 */ /* 0x000fe20000010205 */
[----:B------:R-:W-:Y:S01]  /*8490*/  @P1 STG.E.U16 desc[UR36][R6.64], R88 ;  /* 0x0000005806001986 */ /* 0x000fe2000c101524 */
[----:B------:R-:W-:Y:S01]  /*84a0*/  IADD3 R12, P5, R11, R6, RZ ;  /* 0x000000060b0c7210 */ /* 0x000fe20007fbe0ff */
[-C--:B------:R-:W-:Y:S01]  /*84b0*/  FMUL R94, R94, R155.reuse ;  /* 0x0000009b5e5e7220 */ /* 0x080fe20000400000 */
[----:B------:R-:W-:Y:S01]  /*84c0*/  ISETP.GT.AND P1, PT, R0, 0x1, P0 ;  /* 0x000000010000780c */ /* 0x000fe20000724270 */
[----:B------:R-:W-:Y:S01]  /*84d0*/  FMUL R95, R95, R155 ;  /* 0x0000009b5f5f7220 */ /* 0x000fe20000400000 */
[----:B------:R-:W-:Y:S01]  /*84e0*/  F2FP.BF16.F32.PACK_AB R89, RZ, R89 ;  /* 0x00000059ff59723e */ /* 0x000fe200000010ff */
[----:B------:R-:W-:Y:S01]  /*84f0*/  IMAD.X R13, R9, 0x1, R7, P5 ;  /* 0x00000001090d7824 */ /* 0x000fe200028e0607 */
[----:B------:R-:W-:Y:S01]  /*8500*/  F2FP.BF16.F32.PACK_AB R90, RZ, R90 ;  /* 0x0000005aff5a723e */ /* 0x000fe200000010ff */
[----:B------:R-:W-:Y:S01]  /*8510*/  FMUL R96, R96, R155 ;  /* 0x0000009b60607220 */ /* 0x000fe20000400000 */
[----:B------:R-:W-:Y:S01]  /*8520*/  F2FP.BF16.F32.PACK_AB R91, RZ, R91 ;  /* 0x0000005bff5b723e */ /* 0x000fe200000010ff */
[----:B------:R-:W-:Y:S01]  /*8530*/  @P2 STG.E.U16 desc[UR36][R6.64+0x2], R89 ;  /* 0x0000025906002986 */ /* 0x000fe2000c101524 */
[C---:B------:R-:W-:Y:S01]  /*8540*/  ISETP.GT.AND P5, PT, R0.reuse, 0x9, P3 ;  /* 0x000000090000780c */ /* 0x040fe20001fa4270 */
[-C--:B------:R-:W-:Y:S01]  /*8550*/  FMUL R97, R97, R155.reuse ;  /* 0x0000009b61617220 */ /* 0x080fe20000400000 */
[C---:B------:R-:W-:Y:S01]  /*8560*/  ISETP.GT.AND P2, PT, R0.reuse, 0x8, P0 ;  /* 0x000000080000780c */ /* 0x040fe20000744270 */
[----:B------:R-:W-:Y:S01]  /*8570*/  @P4 STG.E.U16 desc[UR36][R12.64], R90 ;  /* 0x0000005a0c004986 */ /* 0x000fe2000c101524 */
[----:B------:R-:W-:Y:S01]  /*8580*/  ISETP.GT.AND P4, PT, R0, 0x8, P3 ;  /* 0x000000080000780c */ /* 0x000fe20001f84270 */
[-C--:B------:R-:W-:Y:S01]  /*8590*/  FMUL R98, R98, R155.reuse ;  /* 0x0000009b62627220 */ /* 0x080fe20000400000 */
[----:B------:R-:W-:Y:S01]  /*85a0*/  F2FP.BF16.F32.PACK_AB R92, RZ, R92 ;  /* 0x0000005cff5c723e */ /* 0x000fe200000010ff */
[----:B------:R-:W-:Y:S01]  /*85b0*/  @P1 STG.E.U16 desc[UR36][R12.64+0x2], R91 ;  /* 0x0000025b0c001986 */ /* 0x000fe2000c101524 */
[----:B------:R-:W-:Y:S01]  /*85c0*/  ISETP.GT.AND P1, PT, R0, 0x9, P0 ;  /* 0x000000090000780c */ /* 0x000fe20000724270 */
[----:B------:R-:W-:Y:S01]  /*85d0*/  FMUL R99, R99, R155 ;  /* 0x0000009b63637220 */ /* 0x000fe20000400000 */
[----:B------:R-:W-:Y:S01]  /*85e0*/  F2FP.BF16.F32.PACK_AB R93, RZ, R93 ;  /* 0x0000005dff5d723e */ /* 0x000fe200000010ff */
[-C--:B------:R-:W-:Y:S01]  /*85f0*/  FMUL R100, R100, R155.reuse ;  /* 0x0000009b64647220 */ /* 0x080fe20000400000 */
[----:B------:R-:W-:Y:S01]  /*8600*/  F2FP.BF16.F32.PACK_AB R94, RZ, R94 ;  /* 0x0000005eff5e723e */ /* 0x000fe200000010ff */
[----:B------:R-:W-:Y:S01]  /*8610*/  FMUL R101, R101, R155 ;  /* 0x0000009b65657220 */ /* 0x000fe20000400000 */
[----:B------:R-:W-:Y:S01]  /*8620*/  F2FP.BF16.F32.PACK_AB R95, RZ, R95 ;  /* 0x0000005fff5f723e */ /* 0x000fe200000010ff */
[-C--:B------:R-:W-:Y:S01]  /*8630*/  FMUL R102, R102, R155.reuse ;  /* 0x0000009b66667220 */ /* 0x080fe20000400000 */
[----:B------:R-:W-:Y:S01]  /*8640*/  F2FP.BF16.F32.PACK_AB R96, RZ, R96 ;  /* 0x00000060ff60723e */ /* 0x000fe200000010ff */
[----:B------:R-:W-:Y:S01]  /*8650*/  @P4 STG.E.U16 desc[UR36][R6.64+0x10], R92 ;  /* 0x0000105c06004986 */ /* 0x000fe2000c101524 */
[C---:B------:R-:W-:Y:S01]  /*8660*/  ISETP.GT.AND P4, PT, R0.reuse, 0x10, P3 ;  /* 0x000000100000780c */ /* 0x040fe20001f84270 */
[----:B------:R-:W-:Y:S01]  /*8670*/  FMUL R103, R103, R155 ;  /* 0x0000009b67677220 */ /* 0x000fe20000400000 */
[----:B------:R-:W-:Y:S01]  /*8680*/  F2FP.BF16.F32.PACK_AB R97, RZ, R97 ;  /* 0x00000061ff61723e */ /* 0x000fe200000010ff */
[----:B------:R-:W-:Y:S01]  /*8690*/  @P5 STG.E.U16 desc[UR36][R6.64+0x12], R93 ;  /* 0x0000125d06005986 */ /* 0x000fe2000c101524 */
[----:B------:R-:W-:Y:S01]  /*86a0*/  ISETP.GT.AND P5, PT, R0, 0x11, P0 ;  /* 0x000000110000780c */ /* 0x000fe200007a4270 */
        /* <DEDUP_REMOVED lines=74> */
[----:B------:R-:W-:Y:S01]  /*8b50*/  FMUL R125, R125, R155 ;  /* 0x0000009b7d7d7220 */ /* 0x000fe20000400000 */
[----:B------:R-:W-:Y:S01]  /*8b60*/  F2FP.BF16.F32.PACK_AB R119, RZ, R119 ;  /* 0x00000077ff77723e */ /* 0x000fe200000010ff */
[-C--:B------:R-:W-:Y:S01]  /*8b70*/  FMUL R126, R126, R155.reuse ;  /* 0x0000009b7e7e7220 */ /* 0x080fe20000400000 */
[----:B------:R-:W-:Y:S01]  /*8b80*/  F2FP.BF16.F32.PACK_AB R120, RZ, R120 ;  /* 0x00000078ff78723e */ /* 0x000fe200000010ff */
        /* <DEDUP_REMOVED lines=66> */
[----:B------:R-:W-:Y:S01]  /*8fb0*/  IMAD.SHL.U32 R23, R4, 0x100, RZ ;  /* 0x0000010004177824 */ /* 0x000fe200078e00ff */
[----:B------:R-:W-:Y:S01]  /*8fc0*/  F2FP.BF16.F32.PACK_AB R140, RZ, R140 ;  /* 0x0000008cff8c723e */ /* 0x000fe200000010ff */
[----:B------:R-:W-:Y:S01]  /*8fd0*/  @P1 STG.E.U16 desc[UR36][R6.64+0x90], R124 ;  /* 0x0000907c06001986 */ /* 0x000fe2000c101524 */
[----:B------:R-:W-:Y:S01]  /*8fe0*/  ISETP.GT.AND P1, PT, R0, 0x50, P3 ;  /* 0x000000500000780c */ /* 0x000fe20001f24270 */
[----:B------:R-:W-:Y:S01]  /*8ff0*/  FMUL R146, R146, R155 ;  /* 0x0000009b92927220 */ /* 0x000fe20000400000 */
[----:B------:R-:W-:Y:S01]  /*9000*/  F2FP.BF16.F32.PACK_AB R141, RZ, R141 ;  /* 0x0000008dff8d723e */ /* 0x000fe200000010ff */
[----:B------:R-:W-:Y:S01]  /*9010*/  @P2 STG.E.U16 desc[UR36][R6.64+0x92], R125 ;  /* 0x0000927d06002986 */ /* 0x000fe2000c101524 */
[C---:B------:R-:W-:Y:S01]  /*9020*/  ISETP.GT.AND P2, PT, R0.reuse, 0x51, P3 ;  /* 0x000000510000780c */ /* 0x040fe20001f44270 */
[-C--:B------:R-:W-:Y:S01]  /*9030*/  FMUL R147, R147, R155.reuse ;  /* 0x0000009b93937220 */ /* 0x080fe20000400000 */
        /* <DEDUP_REMOVED lines=11> */
[-C--:B------:R-:W-:Y:S01]  /*90f0*/  FMUL R150, R150, R155.reuse ;  /* 0x0000009b96967220 */ /* 0x080fe20000400000 */
[----:B------:R-:W-:Y:S01]  /*9100*/  SHF.L.U64.HI R21, R4, 0x8, R5 ;  /* 0x0000000804157819 */ /* 0x000fe20000010205 */
[----:B------:R-:W-:Y:S01]  /*9110*/  @P2 STG.E.U16 desc[UR36][R6.64+0xa2], R129 ;  /* 0x0000a28106002986 */ /* 0x000fe2000c101524 */
[C---:B------:R-:W-:Y:S01]  /*9120*/  ISETP.GT.AND P2, PT, R0.reuse, 0x59, P3 ;  /* 0x000000590000780c */ /* 0x040fe20001f44270 */
        /* <DEDUP_REMOVED lines=58> */
[----:B------:R-:W-:Y:S01]  /*94d0*/  @P2 STG.E.U16 desc[UR36][R12.64+0xd0], R142 ;  /* 0x0000d08e0c002986 */ /* 0x000fe2000c101524 */
[----:B------:R-:W-:Y:S01]  /*94e0*/  F2FP.BF16.F32.PACK_AB R34, RZ, R34 ;  /* 0x00000022ff22723e */ /* 0x000fe200000010ff */
[----:B------:R-:W-:Y:S01]  /*94f0*/  FMUL R40, R40, R155 ;  /* 0x0000009b28287220 */ /* 0x000fe20000400000 */
[----:B------:R-:W-:Y:S01]  /*9500*/  F2FP.BF16.F32.PACK_AB R35, RZ, R35 ;  /* 0x00000023ff23723e */ /* 0x000fe200000010ff */
        /* <DEDUP_REMOVED lines=8> */
[----:B------:R-:W-:Y:S01]  /*9590*/  @P1 IMAD.MOV.U32 R4, RZ, RZ, R6 ;  /* 0x000000ffff041224 */ /* 0x000fe200078e0006 */
[----:B------:R-:W-:Y:S01]  /*95a0*/  F2FP.BF16.F32.PACK_AB R38, RZ, R38 ;  /* 0x00000026ff26723e */ /* 0x000fe200000010ff */
[----:B------:R-:W-:Y:S01]  /*95b0*/  @P1 IMAD.MOV.U32 R5, RZ, RZ, R7 ;  /* 0x000000ffff051224 */ /* 0x000fe200078e0007 */
[----:B------:R-:W-:Y:S01]  /*95c0*/  F2FP.BF16.F32.PACK_AB R39, RZ, R39 ;  /* 0x00000027ff27723e */ /* 0x000fe200000010ff */
[-C--:B------:R-:W-:Y:S01]  /*95d0*/  FMUL R43, R43, R155.reuse ;  /* 0x0000009b2b2b7220 */ /* 0x080fe20000400000 */
[----:B------:R-:W-:Y:S01]  /*95e0*/  F2FP.BF16.F32.PACK_AB R40, RZ, R40 ;  /* 0x00000028ff28723e */ /* 0x000fe200000010ff */
[-C--:B------:R-:W-:Y:S01]  /*95f0*/  FMUL R44, R44, R155.reuse ;  /* 0x0000009b2c2c7220 */ /* 0x080fe20000400000 */
[----:B------:R0:W-:Y:S01]  /*9600*/  @P1 STG.E.U16 desc[UR36][R4.64+0xe2], R145 ;  /* 0x0000e29104001986 */ /* 0x0001e2000c101524 */
[----:B------:R-:W-:Y:S01]  /*9610*/  IADD3 R14, P1, P2, R11, R6, R23 ;  /* 0x000000060b0e7210 */ /* 0x000fe20007a3e017 */
[----:B------:R-:W-:Y:S01]  /*9620*/  FMUL R45, R45, R155 ;  /* 0x0000009b2d2d7220 */ /* 0x000fe20000400000 */
[----:B------:R-:W-:Y:S01]  /*9630*/  F2FP.BF16.F32.PACK_AB R41, RZ, R41 ;  /* 0x00000029ff29723e */ /* 0x000fe200000010ff */
[----:B------:R-:W-:Y:S01]  /*9640*/  FMUL R46, R46, R155 ;  /* 0x0000009b2e2e7220 */ /* 0x000fe20000400000 */
[----:B------:R-:W-:Y:S01]  /*9650*/  IADD3.X R15, R9, R7, R21, P1, P2 ;  /* 0x00000007090f7210 */ /* 0x000fe20000fe4415 */
[-C--:B------:R-:W-:Y:S01]  /*9660*/  FMUL R47, R47, R155.reuse ;  /* 0x0000009b2f2f7220 */ /* 0x080fe20000400000 */
[C---:B------:R-:W-:Y:S01]  /*9670*/  ISETP.GT.AND P1, PT, R3.reuse, 0x80, PT ;  /* 0x000000800300780c */ /* 0x040fe20003f24270 */
[-C--:B------:R-:W-:Y:S01]  /*9680*/  FMUL R48, R48, R155.reuse ;  /* 0x0000009b30307220 */ /* 0x080fe20000400000 */
[----:B------:R-:W-:Y:S01]  /*9690*/  ISETP.GT.AND P2, PT, R3, 0x88, PT ;  /* 0x000000880300780c */ /* 0x000fe20003f44270 */
[----:B------:R-:W-:Y:S01]  /*96a0*/  FMUL R49, R49, R155 ;  /* 0x0000009b31317220 */ /* 0x000fe20000400000 */
[----:B------:R-:W-:Y:S01]  /*96b0*/  F2FP.BF16.F32.PACK_AB R42, RZ, R42 ;  /* 0x0000002aff2a723e */ /* 0x000fe200000010ff */
[----:B0-----:R-:W-:Y:S01]  /*96c0*/  @P5 IMAD.MOV.U32 R4, RZ, RZ, R12 ;  /* 0x000000ffff045224 */ /* 0x001fe200078e000c */
[----:B------:R-:W-:Y:S01]  /*96d0*/  F2FP.BF16.F32.PACK_AB R43, RZ, R43 ;  /* 0x0000002bff2b723e */ /* 0x000fe200000010ff */
[----:B------:R-:W-:Y:S01]  /*96e0*/  @P5 IMAD.MOV.U32 R5, RZ, RZ, R13 ;  /* 0x000000ffff055224 */ /* 0x000fe200078e000d */
[----:B------:R-:W-:Y:S01]  /*96f0*/  F2FP.BF16.F32.PACK_AB R44, RZ, R44 ;  /* 0x0000002cff2c723e */ /* 0x000fe200000010ff */
[----:B------:R-:W-:Y:S01]  /*9700*/  FMUL R50, R50, R155 ;  /* 0x0000009b32327220 */ /* 0x000fe20000400000 */
[----:B------:R-:W-:Y:S01]  /*9710*/  F2FP.BF16.F32.PACK_AB R45, RZ, R45 ;  /* 0x0000002dff2d723e */ /* 0x000fe200000010ff */
[-C--:B------:R-:W-:Y:S01]  /*9720*/  FMUL R51, R51, R155.reuse ;  /* 0x0000009b33337220 */ /* 0x080fe20000400000 */
[----:B------:R0:W-:Y:S01]  /*9730*/  @P5 STG.E.U16 desc[UR36][R4.64+0xe0], R146 ;  /* 0x0000e09204005986 */ /* 0x0001e2000c101524 */
[----:B------:R-:W-:Y:S01]  /*9740*/  ISETP.GT.AND P5, PT, R0, 0x78, P3 ;  /* 0x000000780000780c */ /* 0x000fe20001fa4270 */
[-C--:B------:R-:W-:Y:S01]  /*9750*/  FMUL R52, R52, R155.reuse ;  /* 0x0000009b34347220 */ /* 0x080fe20000400000 */
[C---:B------:R-:W-:Y:S01]  /*9760*/  ISETP.GT.AND P3, PT, R0.reuse, 0x79, P3 ;  /* 0x000000790000780c */ /* 0x040fe20001f64270 */
[----:B------:R-:W-:Y:S01]  /*9770*/  @P4 STG.E.U16 desc[UR36][R12.64+0xe2], R147 ;  /* 0x0000e2930c004986 */ /* 0x000fe2000c101524 */
[C---:B------:R-:W-:Y:S01]  /*9780*/  ISETP.GT.AND P4, PT, R0.reuse, 0x78, P0 ;  /* 0x000000780000780c */ /* 0x040fe20000784270 */
[-C--:B------:R-:W-:Y:S01]  /*9790*/  FMUL R53, R53, R155.reuse ;  /* 0x0000009b35357220 */ /* 0x080fe20000400000 */
[----:B------:R-:W-:Y:S01]  /*97a0*/  ISETP.GT.AND P0, PT, R0, 0x79, P0 ;  /* 0x000000790000780c */ /* 0x000fe20000704270 */
[-C--:B------:R-:W-:Y:S01]  /*97b0*/  FMUL R54, R54, R155.reuse ;  /* 0x0000009b36367220 */ /* 0x080fe20000400000 */
[----:B------:R-:W-:Y:S01]  /*97c0*/  F2FP.BF16.F32.PACK_AB R46, RZ, R46 ;  /* 0x0000002eff2e723e */ /* 0x000fe200000010ff */
[----:B------:R-:W-:Y:S01]  /*97d0*/  FMUL R55, R55, R155 ;  /* 0x0000009b37377220 */ /* 0x000fe20000400000 */
[----:B------:R-:W-:Y:S01]  /*97e0*/  F2FP.BF16.F32.PACK_AB R47, RZ, R47 ;  /* 0x0000002fff2f723e */ /* 0x000fe200000010ff */
[-C--:B------:R-:W-:Y:S01]  /*97f0*/  FMUL R56, R56, R155.reuse ;  /* 0x0000009b38387220 */ /* 0x080fe20000400000 */
[----:B------:R-:W-:Y:S01]  /*9800*/  F2FP.BF16.F32.PACK_AB R48, RZ, R48 ;  /* 0x00000030ff30723e */ /* 0x000fe200000010ff */
[----:B------:R-:W-:Y:S01]  /*9810*/  @P5 STG.E.U16 desc[UR36][R6.64+0xf0], R148 ;  /* 0x0000f09406005986 */ /* 0x000fe2000c101524 */
[----:B0-----:R-:W-:Y:S01]  /*9820*/  IADD3 R4, P5, R23, R6, RZ ;  /* 0x0000000617047210 */ /* 0x001fe20007fbe0ff */
[----:B------:R-:W-:Y:S01]  /*9830*/  FMUL R57, R57, R155 ;  /* 0x0000009b39397220 */ /* 0x000fe20000400000 */
[----:B------:R-:W-:Y:S01]  /*9840*/  F2FP.BF16.F32.PACK_AB R49, RZ, R49 ;  /* 0x00000031ff31723e */ /* 0x000fe200000010ff */
[----:B------:R0:W-:Y:S01]  /*9850*/  @P3 STG.E.U16 desc[UR36][R6.64+0xf2], R149 ;  /* 0x0000f29506003986 */ /* 0x0001e2000c101524 */
[C---:B------:R-:W-:Y:S01]  /*9860*/  ISETP.GT.AND P3, PT, R0.reuse, RZ, P1 ;  /* 0x000000ff0000720c */ /* 0x040fe20000f64270 */
[----:B------:R-:W-:Y:S01]  /*9870*/  IMAD.X R5, R21, 0x1, R7, P5 ;  /* 0x0000000115057824 */ /* 0x000fe200028e0607 */
[C---:B------:R-:W-:Y:S01]  /*9880*/  ISETP.GT.AND P5, PT, R0.reuse, RZ, P2 ;  /* 0x000000ff0000720c */ /* 0x040fe200017a4270 */
        /* <DEDUP_REMOVED lines=11> */
[-C--:B0-----:R-:W-:Y:S01]  /*9940*/  IADD3 R6, P3, R11, R4.reuse, RZ ;  /* 0x000000040b067210 */ /* 0x081fe20007f7e0ff */
[----:B------:R-:W-:Y:S01]  /*9950*/  FMUL R61, R61, R155 ;  /* 0x0000009b3d3d7220 */ /* 0x000fe20000400000 */
[----:B------:R-:W-:Y:S01]  /*9960*/  F2FP.BF16.F32.PACK_AB R53, RZ, R53 ;  /* 0x00000035ff35723e */ /* 0x000fe200000010ff */
[----:B------:R-:W-:Y:S01]  /*9970*/  @P4 STG.E.U16 desc[UR36][R4.64+0x2], R25 ;  /* 0x0000021904004986 */ /* 0x000fe2000c101524 */
[----:B------:R-:W-:Y:S01]  /*9980*/  IADD3 R10, P4, R11, R4, RZ ;  /* 0x000000040b0a7210 */ /* 0x000fe20007f9e0ff */
[C-C-:B------:R-:W-:Y:S01]  /*9990*/  IMAD.X R7, R9.reuse, 0x1, R5.reuse, P3 ;  /* 0x0000000109077824 */ /* 0x140fe200018e0605 */
[----:B------:R-:W-:Y:S01]  /*99a0*/  ISETP.GT.AND P3, PT, R0, 0x9, P2 ;  /* 0x000000090000780c */ /* 0x000fe20001764270 */
[-C--:B------:R-:W-:Y:S01]  /*99b0*/  FMUL R62, R62, R155.reuse ;  /* 0x0000009b3e3e7220 */ /* 0x080fe20000400000 */
[----:B------:R-:W-:Y:S01]  /*99c0*/  F2FP.BF16.F32.PACK_AB R54, RZ, R54 ;  /* 0x00000036ff36723e */ /* 0x000fe200000010ff */
[----:B------:R-:W-:Y:S01]  /*99d0*/  IMAD.X R11, R9, 0x1, R5, P4 ;  /* 0x00000001090b7824 */ /* 0x000fe200020e0605 */
[----:B------:R-:W-:Y:S01]  /*99e0*/  ISETP.GT.AND P4, PT, R0, 0x8, P1 ;  /* 0x000000080000780c */ /* 0x000fe20000f84270 */
[----:B------:R-:W-:Y:S01]  /*99f0*/  FMUL R63, R63, R155 ;  /* 0x0000009b3f3f7220 */ /* 0x000fe20000400000 */
[----:B------:R-:W-:Y:S01]  /*9a00*/  F2FP.BF16.F32.PACK_AB R55, RZ, R55 ;  /* 0x00000037ff37723e */ /* 0x000fe200000010ff */
[-C--:B------:R-:W-:Y:S01]  /*9a10*/  FMUL R64, R64, R155.reuse ;  /* 0x0000009b40407220 */ /* 0x080fe20000400000 */
        /* <DEDUP_REMOVED lines=8> */
[-C--:B------:R-:W-:Y:S01]  /*9aa0*/  FMUL R67, R67, R155.reuse ;  /* 0x0000009b43437220 */ /* 0x080fe20000400000 */
[----:B------:R-:W-:Y:S01]  /*9ab0*/  @P4 STG.E.U16 desc[UR36][R4.64+0x10], R28 ;  /* 0x0000101c04004986 */ /* 0x000fe2000c101524 */
[----:B------:R-:W-:Y:S01]  /*9ac0*/  ISETP.GT.AND P4, PT, R0, 0x10, P1 ;  /* 0x000000100000780c */ /* 0x000fe20000f84270 */
[-C--:B------:R-:W-:Y:S01]  /*9ad0*/  FMUL R68, R68, R155.reuse ;  /* 0x0000009b44447220 */ /* 0x080fe20000400000 */
[----:B------:R-:W-:Y:S01]  /*9ae0*/  F2FP.BF16.F32.PACK_AB R58, RZ, R58 ;  /* 0x0000003aff3a723e */ /* 0x000fe200000010ff */
[-C--:B------:R-:W-:Y:S01]  /*9af0*/  FMUL R69, R69, R155.reuse ;  /* 0x0000009b45457220 */ /* 0x080fe20000400000 */
[----:B------:R-:W-:Y:S01]  /*9b00*/  @P5 STG.E.U16 desc[UR36][R4.64+0x12], R29 ;  /* 0x0000121d04005986 */ /* 0x000fe2000c101524 */
[----:B------:R-:W-:Y:S01]  /*9b10*/  ISETP.GT.AND P5, PT, R0, 0x11, P1 ;  /* 0x000000110000780c */ /* 0x000fe20000fa4270 */
[----:B------:R-:W-:Y:S01]  /*9b20*/  FMUL R70, R70, R155 ;  /* 0x0000009b46467220 */ /* 0x000fe20000400000 */
[----:B------:R-:W-:Y:S01]  /*9b30*/  F2FP.BF16.F32.PACK_AB R59, RZ, R59 ;  /* 0x0000003bff3b723e */ /* 0x000fe200000010ff */
[----:B------:R0:W-:Y:S01]  /*9b40*/  @P0 STG.E.U16 desc[UR36][R6.64+0x10], R30 ;  /* 0x0000101e06000986 */ /* 0x0001e2000c101524 */
        /* <DEDUP_REMOVED lines=13> */
[--C-:B0-----:R-:W-:Y:S01]  /*9c20*/  @P0 IMAD.MOV.U32 R7, RZ, RZ, R15.reuse ;  /* 0x000000ffff070224 */ /* 0x101fe200078e000f */
[----:B------:R-:W-:Y:S01]  /*9c30*/  @P0 MOV R6, R14 ;  /* 0x0000000e00060202 */ /* 0x000fe20000000f00 */
[----:B------:R-:W-:Y:S01]  /*9c40*/  FMUL R74, R74, R155 ;  /* 0x0000009b4a4a7220 */ /* 0x000fe20000400000 */
[----:B------:R-:W-:Y:S01]  /*9c50*/  F2FP.BF16.F32.PACK_AB R63, RZ, R63 ;  /* 0x0000003fff3f723e */ /* 0x000fe200000010ff */
[-C--:B------:R-:W-:Y:S01]  /*9c60*/  FMUL R75, R75, R155.reuse ;  /* 0x0000009b4b4b7220 */ /* 0x080fe20000400000 */
[----:B------:R-:W-:Y:S01]  /*9c70*/  F2FP.BF16.F32.PACK_AB R64, RZ, R64 ;  /* 0x00000040ff40723e */ /* 0x000fe200000010ff */
[----:B------:R0:W-:Y:S01]  /*9c80*/  @P0 STG.E.U16 desc[UR36][R6.64+0x20], R34 ;  /* 0x0000202206000986 */ /* 0x0001e2000c101524 */
        /* <DEDUP_REMOVED lines=11> */
[--C-:B0-----:R-:W-:Y:S01]  /*9d40*/  @P3 IMAD.MOV.U32 R6, RZ, RZ, R14.reuse ;  /* 0x000000ffff063224 */ /* 0x101fe200078e000e */
[----:B------:R-:W-:Y:S01]  /*9d50*/  F2FP.BF16.F32.PACK_AB R70, RZ, R70 ;  /* 0x00000046ff46723e */ /* 0x000fe200000010ff */
[--C-:B------:R-:W-:Y:S01]  /*9d60*/  @P3 IMAD.MOV.U32 R7, RZ, RZ, R15.reuse ;  /* 0x000000ffff073224 */ /* 0x100fe200078e000f */
[----:B------:R-:W-:Y:S01]  /*9d70*/  F2FP.BF16.F32.PACK_AB R71, RZ, R71 ;  /* 0x00000047ff47723e */ /* 0x000fe200000010ff */
[-C--:B------:R-:W-:Y:S01]  /*9d80*/  FMUL R81, R81, R155.reuse ;  /* 0x0000009b51517220 */ /* 0x080fe20000400000 */
[----:B------:R-:W-:Y:S01]  /*9d90*/  F2FP.BF16.F32.PACK_AB R72, RZ, R72 ;  /* 0x00000048ff48723e */ /* 0x000fe200000010ff */
[-C--:B------:R-:W-:Y:S01]  /*9da0*/  FMUL R82, R82, R155.reuse ;  /* 0x0000009b52527220 */ /* 0x080fe20000400000 */
[----:B------:R0:W-:Y:S01]  /*9db0*/  @P3 STG.E.U16 desc[UR36][R6.64+0x22], R35 ;  /* 0x0000222306003986 */ /* 0x0001e2000c101524 */
        /* <DEDUP_REMOVED lines=11> */
[----:B0-----:R-:W-:Y:S01]  /*9e70*/  @P0 IMAD.MOV.U32 R6, RZ, RZ, R14 ;  /* 0x000000ffff060224 */ /* 0x001fe200078e000e */
[----:B------:R-:W-:Y:S01]  /*9e80*/  F2FP.BF16.F32.PACK_AB R76, RZ, R76 ;  /* 0x0000004cff4c723e */ /* 0x000fe200000010ff */
[----:B------:R-:W-:Y:S01]  /*9e90*/  @P0 IMAD.MOV.U32 R7, RZ, RZ, R15 ;  /* 0x000000ffff070224 */ /* 0x000fe200078e000f */
[----:B------:R-:W-:Y:S01]  /*9ea0*/  F2FP.BF16.F32.PACK_AB R77, RZ, R77 ;  /* 0x0000004dff4d723e */ /* 0x000fe200000010ff */
[-C--:B------:R-:W-:Y:S01]  /*9eb0*/  FMUL R86, R86, R155.reuse ;  /* 0x0000009b56567220 */ /* 0x080fe20000400000 */
[----:B------:R-:W-:Y:S01]  /*9ec0*/  F2FP.BF16.F32.PACK_AB R78, RZ, R78 ;  /* 0x0000004eff4e723e */ /* 0x000fe200000010ff */
[----:B------:R-:W-:Y:S01]  /*9ed0*/  FMUL R87, R87, R155 ;  /* 0x0000009b57577220 */ /* 0x000fe20000400000 */
[----:B------:R0:W-:Y:S01]  /*9ee0*/  @P0 STG.E.U16 desc[UR36][R6.64+0x30], R38 ;  /* 0x0000302606000986 */ /* 0x0001e2000c101524 */
[----:B------:R-:W-:-:S02]  /*9ef0*/  ISETP.GT.AND P0, PT, R0, 0x20, P2 ;  /* 0x000000200000780c */ /* 0x000fc40001704270 */
[----:B------:R-:W-:Y:S02]  /*9f00*/  F2FP.BF16.F32.PACK_AB R79, RZ, R79 ;  /* 0x0000004fff4f723e */ /* 0x000fe400000010ff */
[----:B------:R-:W-:Y:S02]  /*9f10*/  F2FP.BF16.F32.PACK_AB R80, RZ, R80 ;  /* 0x00000050ff50723e */ /* 0x000fe400000010ff */
[----:B------:R-:W-:Y:S02]  /*9f20*/  F2FP.BF16.F32.PACK_AB R81, RZ, R81 ;  /* 0x00000051ff51723e */ /* 0x000fe400000010ff */
[----:B------:R-:W-:Y:S02]  /*9f30*/  F2FP.BF16.F32.PACK_AB R82, RZ, R82 ;  /* 0x00000052ff52723e */ /* 0x000fe400000010ff */
[----:B------:R-:W-:Y:S01]  /*9f40*/  F2FP.BF16.F32.PACK_AB R83, RZ, R83 ;  /* 0x00000053ff53723e */ /* 0x000fe200000010ff */
[----:B0-----:R-:W-:Y:S01]  /*9f50*/  @P3 IMAD.MOV.U32 R6, RZ, RZ, R14 ;  /* 0x000000ffff063224 */ /* 0x001fe200078e000e */
[----:B------:R-:W-:Y:S01]  /*9f60*/  F2FP.BF16.F32.PACK_AB R84, RZ, R84 ;  /* 0x00000054ff54723e */ /* 0x000fe200000010ff */
[----:B------:R-:W-:Y:S01]  /*9f70*/  @P3 IMAD.MOV.U32 R7, RZ, RZ, R15 ;  /* 0x000000ffff073224 */ /* 0x000fe200078e000f */
[----:B------:R-:W-:-:S02]  /*9f80*/  F2FP.BF16.F32.PACK_AB R85, RZ, R85 ;  /* 0x00000055ff55723e */ /* 0x000fc400000010ff */
[----:B------:R-:W-:Y:S02]  /*9f90*/  F2FP.BF16.F32.PACK_AB R86, RZ, R86 ;  /* 0x00000056ff56723e */ /* 0x000fe400000010ff */
[----:B------:R0:W-:Y:S01]  /*9fa0*/  @P3 STG.E.U16 desc[UR36][R6.64+0x32], R39 ;  /* 0x0000322706003986 */ /* 0x0001e2000c101524 */
[C---:B------:R-:W-:Y:S02]  /*9fb0*/  ISETP.GT.AND P3, PT, R0.reuse, 0x21, P2 ;  /* 0x000000210000780c */ /* 0x040fe40001764270 */
[----:B------:R-:W-:Y:S01]  /*9fc0*/  F2FP.BF16.F32.PACK_AB R87, RZ, R87 ;  /* 0x00000057ff57723e */ /* 0x000fe200000010ff */
[----:B------:R-:W-:Y:S01]  /*9fd0*/  @P4 STG.E.U16 desc[UR36][R4.64+0x40], R40 ;  /* 0x0000402804004986 */ /* 0x000fe2000c101524 */
[----:B------:R-:W-:-:S03]  /*9fe0*/  ISETP.GT.AND P4, PT, R0, 0x28, P1 ;  /* 0x000000280000780c */ /* 0x000fc60000f84270 */
[----:B------:R-:W-:Y:S01]  /*9ff0*/  @P5 STG.E.U16 desc[UR36][R4.64+0x42], R41 ;  /* 0x0000422904005986 */ /* 0x000fe2000c101524 */
[----:B------:R-:W-:Y:S01]  /*a000*/  ISETP.GT.AND P5, PT, R0, 0x29, P1 ;  /* 0x000000290000780c */ /* 0x000fe20000fa4270 */
[----:B0-----:R-:W-:Y:S02]  /*a010*/  @P0 IMAD.MOV.U32 R6, RZ, RZ, R14 ;  /* 0x000000ffff060224 */ /* 0x001fe400078e000e */
[----:B------:R-:W-:-:S05]  /*a020*/  @P0 IMAD.MOV.U32 R7, RZ, RZ, R15 ;  /* 0x000000ffff070224 */ /* 0x000fca00078e000f */
[----:B------:R0:W-:Y:S01]  /*a030*/  @P0 STG.E.U16 desc[UR36][R6.64+0x40], R42 ;  /* 0x0000402a06000986 */ /* 0x0001e2000c101524 */
[----:B------:R-:W-:Y:S01]  /*a040*/  ISETP.GT.AND P0, PT, R0, 0x28, P2 ;  /* 0x000000280000780c */ /* 0x000fe20001704270 */
[----:B0-----:R-:W-:Y:S02]  /*a050*/  @P3 IMAD.MOV.U32 R6, RZ, RZ, R14 ;  /* 0x000000ffff063224 */ /* 0x001fe400078e000e */
[----:B------:R-:W-:-:S05]  /*a060*/  @P3 IMAD.MOV.U32 R7, RZ, RZ, R15 ;  /* 0x000000ffff073224 */ /* 0x000fca00078e000f */
[----:B------:R0:W-:Y:S01]  /*a070*/  @P3 STG.E.U16 desc[UR36][R6.64+0x42], R43 ;  /* 0x0000422b06003986 */ /* 0x0001e2000c101524 */
[----:B------:R-:W-:-:S03]  /*a080*/  ISETP.GT.AND P3, PT, R0, 0x29, P2 ;  /* 0x000000290000780c */ /* 0x000fc60001764270 */
[----:B------:R-:W-:Y:S01]  /*a090*/  @P4 STG.E.U16 desc[UR36][R4.64+0x50], R44 ;  /* 0x0000502c04004986 */ /* 0x000fe2000c101524 */
[----:B------:R-:W-:-:S03]  /*a0a0*/  ISETP.GT.AND P4, PT, R0, 0x30, P1 ;  /* 0x000000300000780c */ /* 0x000fc60000f84270 */
[----:B------:R-:W-:Y:S01]  /*a0b0*/  @P5 STG.E.U16 desc[UR36][R4.64+0x52], R45 ;  /* 0x0000522d04005986 */ /* 0x000fe2000c101524 */
[----:B------:R-:W-:Y:S02]  /*a0c0*/  ISETP.GT.AND P5, PT, R0, 0x31, P1 ;  /* 0x000000310000780c */ /* 0x000fe40000fa4270 */
[----:B0-----:R-:W-:Y:S01]  /*a0d0*/  @P0 MOV R6, R14 ;  /* 0x0000000e00060202 */ /* 0x001fe20000000f00 */
        /* <DEDUP_REMOVED lines=102> */
[C---:B------:R-:W-:Y:S02]  /*a740*/  ISETP.GT.AND P3, PT, R0.reuse, 0x78, P1 ;  /* 0x000000780000780c */ /* 0x040fe40000f64270 */
[C---:B------:R-:W-:Y:S01]  /*a750*/  ISETP.GT.AND P1, PT, R0.reuse, 0x79, P1 ;  /* 0x000000790000780c */ /* 0x040fe20000f24270 */
[----:B------:R-:W-:Y:S01]  /*a760*/  @P4 STG.E.U16 desc[UR36][R4.64+0xe0], R80 ;  /* 0x0000e05004004986 */ /* 0x000fe2000c101524 */
[----:B------:R-:W-:-:S03]  /*a770*/  ISETP.GT.AND P4, PT, R0, 0x71, P2 ;  /* 0x000000710000780c */ /* 0x000fc60001784270 */
[----:B------:R-:W-:Y:S01]  /*a780*/  @P5 STG.E.U16 desc[UR36][R4.64+0xe2], R81 ;  /* 0x0000e25104005986 */ /* 0x000fe2000c101524 */
[C---:B------:R-:W-:Y:S02]  /*a790*/  ISETP.GT.AND P5, PT, R0.reuse, 0x78, P2 ;  /* 0x000000780000780c */ /* 0x040fe400017a4270 */
[----:B------:R-:W-:Y:S01]  /*a7a0*/  ISETP.GT.AND P2, PT, R0, 0x79, P2 ;  /* 0x000000790000780c */ /* 0x000fe20001744270 */
[----:B0-----:R-:W-:Y:S01]  /*a7b0*/  @P0 IMAD.MOV.U32 R7, RZ, RZ, R15 ;  /* 0x000000ffff070224 */ /* 0x001fe200078e000f */
[----:B------:R-:W-:-:S05]  /*a7c0*/  @P0 MOV R6, R14 ;  /* 0x0000000e00060202 */ /* 0x000fca0000000f00 */
[----:B------:R0:W-:Y:S02]  /*a7d0*/  @P0 STG.E.U16 desc[UR36][R6.64+0xe0], R82 ;  /* 0x0000e05206000986 */ /* 0x0001e4000c101524 */
[----:B0-----:R-:W-:Y:S02]  /*a7e0*/  @P4 IMAD.MOV.U32 R6, RZ, RZ, R14 ;  /* 0x000000ffff064224 */ /* 0x001fe400078e000e */
[----:B------:R-:W-:-:S05]  /*a7f0*/  @P4 IMAD.MOV.U32 R7, RZ, RZ, R15 ;  /* 0x000000ffff074224 */ /* 0x000fca00078e000f */
[----:B------:R-:W-:Y:S04]  /*a800*/  @P4 STG.E.U16 desc[UR36][R6.64+0xe2], R83 ;  /* 0x0000e25306004986 */ /* 0x000fe8000c101524 */
[----:B------:R-:W-:Y:S04]  /*a810*/  @P3 STG.E.U16 desc[UR36][R4.64+0xf0], R84 ;  /* 0x0000f05404003986 */ /* 0x000fe8000c101524 */
[----:B------:R0:W-:Y:S02]  /*a820*/  @P1 STG.E.U16 desc[UR36][R4.64+0xf2], R85 ;  /* 0x0000f25504001986 */ /* 0x0001e4000c101524 */
[----:B0-----:R-:W-:-:S02]  /*a830*/  @P5 IMAD.MOV.U32 R4, RZ, RZ, R14 ;  /* 0x000000ffff045224 */ /* 0x001fc400078e000e */
[----:B------:R-:W-:-:S05]  /*a840*/  @P5 IMAD.MOV.U32 R5, RZ, RZ, R15 ;  /* 0x000000ffff055224 */ /* 0x000fca00078e000f */
[----:B------:R0:W-:Y:S04]  /*a850*/  @P5 STG.E.U16 desc[UR36][R4.64+0xf0], R86 ;  /* 0x0000f05604005986 */ /* 0x0001e8000c101524 */
[----:B------:R0:W-:Y:S02]  /*a860*/  @P2 STG.E.U16 desc[UR36][R14.64+0xf2], R87 ;  /* 0x0000f2570e002986 */ /* 0x0001e4000c101524 */
.L_x_284:
[----:B------:R-:W-:Y:S05]  /*a870*/  BSYNC B0 ;  /* 0x0000000000007941 */ /* 0x000fea0003800000 */
.L_x_32:
[----:B------:R-:W-:Y:S01]  /*a880*/  ULDC UR4, c[0x0][0xc] ;  /* 0x0000030000047ab9 */ /* 0x000fe20000000800 */
[----:B------:R-:W-:Y:S01]  /*a890*/  ULDC UR5, c[0x0][0x10] ;  /* 0x0000040000057ab9 */ /* 0x000fe20000000800 */
[----:B0-----:R-:W0:Y:S01]  /*a8a0*/  LDC R3, c[0x0][0x14] ;  /* 0x00000500ff037b82 */ /* 0x001e220000000800 */
[----:B------:R-:W-:Y:S01]  /*a8b0*/  UIMAD.WIDE.U32 UR4, UR4, UR5, URZ ;  /* 0x00000005040472a5 */ /* 0x000fe2000f8e003f */
[----:B------:R-:W-:Y:S01]  /*a8c0*/  PRMT R0, RZ, 0x7610, R0 ;  /* 0x00007610ff007816 */ /* 0x000fe20000000000 */
[----:B-----5:R-:W-:Y:S02]  /*a8d0*/  IMAD.MOV.U32 R154, RZ, RZ, -0x1 ;  /* 0xffffffffff9a7424 */ /* 0x020fe400078e00ff */
[----:B------:R-:W-:Y:S02]  /*a8e0*/  IMAD.MOV.U32 R23, RZ, RZ, -0x1 ;  /* 0xffffffffff177424 */ /* 0x000fe400078e00ff */
[----:B0-----:R-:W-:-:S04]  /*a8f0*/  IMAD.WIDE.U32 R16, R3, UR4, R16 ;  /* 0x0000000403107c25 */ /* 0x001fc8000f8e0010 */
[----:B------:R-:W-:Y:S01]  /*a900*/  IMAD R3, R3, UR5, RZ ;  /* 0x0000000503037c24 */ /* 0x000fe2000f8e02ff */
[----:B------:R-:W-:Y:S02]  /*a910*/  ULDC.64 UR4, c[0x0][0x650] ;  /* 0x0001940000047ab9 */ /* 0x000fe40000000a00 */
[----:B------:R-:W-:Y:S01]  /*a920*/  ISETP.GE.U32.AND P0, PT, R16, UR4, PT ;  /* 0x0000000410007c0c */ /* 0x000fe2000bf06070 */
[----:B------:R-:W-:-:S05]  /*a930*/  IMAD.IADD R17, R17, 0x1, R3 ;  /* 0x0000000111117824 */ /* 0x000fca00078e0203 */
[----:B------:R-:W-:-:S13]  /*a940*/  ISETP.GE.U32.AND.EX P0, PT, R17, UR5, PT, P0 ;  /* 0x0000000511007c0c */ /* 0x000fda000bf06100 */
[----:B------:R-:W-:Y:S05]  /*a950*/  @P0 BRA `(.L_x_285) ;  /* 0x0000000400640947 */ /* 0x000fea0003800000 */
[----:B------:R-:W0:Y:S01]  /*a960*/  S2R R12, SR_CTAID.X ;  /* 0x00000000000c7919 */ /* 0x000e220000002500 */
[----:B-12---:R-:W1:Y:S01]  /*a970*/  LDC.64 R10, c[0x0][0x628] ;  /* 0x00018a00ff0a7b82 */ /* 0x006e620000000a00 */
[----:B------:R-:W-:Y:S01]  /*a980*/  ULDC UR4, c[0x0][0x150] ;  /* 0x0000540000047ab9 */ /* 0x000fe20000000800 */
[----:B------:R-:W-:Y:S01]  /*a990*/  IMAD.MOV.U32 R8, RZ, RZ, R16 ;  /* 0x000000ffff087224 */ /* 0x000fe200078e0010 */
[----:B------:R-:W2:Y:S01]  /*a9a0*/  S2R R24, SR_CTAID.Y ;  /* 0x0000000000187919 */ /* 0x000ea20000002600 */
[----:B------:R-:W-:-:S04]  /*a9b0*/  IMAD.MOV.U32 R9, RZ, RZ, R17 ;  /* 0x000000ffff097224 */ /* 0x000fc800078e0011 */
[----:B------:R-:W2:Y:S08]  /*a9c0*/  LDC R21, c[0x0][0x144] ;  /* 0x00005100ff157b82 */ /* 0x000eb00000000800 */
[----:B------:R-:W2:Y:S08]  /*a9d0*/  LDC R0, c[0x0][0x630] ;  /* 0x00018c00ff007b82 */ /* 0x000eb00000000800 */
[----:B------:R-:W2:Y:S01]  /*a9e0*/  LDC.64 R14, c[0x0][0x620] ;  /* 0x00018800ff0e7b82 */ /* 0x000ea20000000a00 */
[----:B-1----:R-:W-:-:S04]  /*a9f0*/  ISETP.NE.U32.AND P0, PT, R10, RZ, PT ;  /* 0x000000ff0a00720c */ /* 0x002fc80003f05070 */
[----:B------:R-:W-:Y:S02]  /*aa00*/  ISETP.NE.AND.EX P0, PT, R11, RZ, PT, P0 ;  /* 0x000000ff0b00720c */ /* 0x000fe40003f05300 */
[----:B0-----:R-:W-:-:S05]  /*aa10*/  I2FP.F32.U32 R3, R12 ;  /* 0x0000000c00037245 */ /* 0x001fca0000201000 */
[----:B------:R-:W-:-:S04]  /*aa20*/  FMUL R3, R3, UR4 ;  /* 0x0000000403037c20 */ /* 0x000fc80008400000 */
[----:B------:R0:W1:Y:S02]  /*aa30*/  F2I.U32.TRUNC.NTZ R20, R3 ;  /* 0x0000000300147305 */ /* 0x000064000020f000 */
[----:B------:R-:W-:Y:S05]  /*aa40*/  @!P0 BRA `(.L_x_286) ;  /* 0x0000000000288947 */ /* 0x000fea0003800000 */
[----:B0-----:R-:W0:Y:S02]  /*aa50*/  LDC R3, c[0x0][0x634] ;  /* 0x00018d00ff037b82 */ /* 0x001e240000000800 */
        /* <DEDUP_REMOVED lines=9> */
.L_x_286:
[----:B------:R-:W5:Y:S01]  /*aaf0*/  LDC.64 R30, c[0x0][0x640] ;  /* 0x00019000ff1e7b82 */ /* 0x000f620000000a00 */
[-CC-:B--2---:R-:W-:Y:S01]  /*ab00*/  SHF.R.U64 R23, R8, R0.reuse, R9.reuse ;  /* 0x0000000008177219 */ /* 0x184fe20000001209 */
[----:B-1----:R-:W-:Y:S01]  /*ab10*/  IMAD.MOV R20, RZ, RZ, -R20 ;  /* 0x000000ffff147224 */ /* 0x002fe200078e0a14 */
[----:B------:R-:W-:Y:S01]  /*ab20*/  SHF.R.U32.HI R0, RZ, R0, R9 ;  /* 0x00000000ff007219 */ /* 0x000fe20000011609 */
[----:B------:R-:W-:Y:S01]  /*ab30*/  ULDC UR4, c[0x0][0x154] ;  /* 0x0000550000047ab9 */ /* 0x000fe20000000800 */
[----:B0-----:R-:W-:Y:S01]  /*ab40*/  IADD3 R3, P0, RZ, -R23, RZ ;  /* 0x80000017ff037210 */ /* 0x001fe20007f1e0ff */
[----:B------:R-:W-:Y:S02]  /*ab50*/  IMAD R26, R21, R20, R12 ;  /* 0x00000014151a7224 */ /* 0x000fe400078e020c */
[----:B------:R-:W0:Y:S01]  /*ab60*/  LDC R6, c[0x0][0x618] ;  /* 0x00018600ff067b82 */ /* 0x000e220000000800 */
[----:B------:R-:W-:Y:S02]  /*ab70*/  IMAD.MOV.U32 R7, RZ, RZ, 0x1 ;  /* 0x00000001ff077424 */ /* 0x000fe400078e00ff */
[----:B------:R-:W-:-:S04]  /*ab80*/  IMAD.X R5, RZ, RZ, ~R0, P0 ;  /* 0x000000ffff057224 */ /* 0x000fc800000e0e00 */
[-C--:B------:R-:W-:Y:S01]  /*ab90*/  IMAD R0, R5, R14.reuse, RZ ;  /* 0x0000000e05007224 */ /* 0x080fe200078e02ff */
[----:B------:R-:W1:Y:S01]  /*aba0*/  LDC R8, c[0x0][0x608] ;  /* 0x00018200ff087b82 */ /* 0x000e620000000800 */
[----:B------:R-:W-:-:S04]  /*abb0*/  IMAD.WIDE.U32 R4, R3, R14, R16 ;  /* 0x0000000e03047225 */ /* 0x000fc800078e0010 */
[----:B------:R-:W-:Y:S01]  /*abc0*/  IMAD R3, R3, R15, R0 ;  /* 0x0000000f03037224 */ /* 0x000fe200078e0200 */
[----:B------:R-:W-:Y:S02]  /*abd0*/  I2FP.F32.U32 R0, R24 ;  /* 0x0000001800007245 */ /* 0x000fe40000201000 */
[----:B------:R-:W2:Y:S01]  /*abe0*/  LDC R28, c[0x0][0x658] ;  /* 0x00019600ff1c7b82 */ /* 0x000ea20000000800 */
[----:B------:R-:W-:Y:S01]  /*abf0*/  IMAD.IADD R3, R5, 0x1, R3 ;  /* 0x0000000105037824 */ /* 0x000fe200078e0203 */
[----:B-----5:R-:W-:Y:S01]  /*ac00*/  ISETP.NE.U32.AND P0, PT, R30, RZ, PT ;  /* 0x000000ff1e00720c */ /* 0x020fe20003f05070 */
[----:B------:R-:W-:Y:S01]  /*ac10*/  FMUL R0, R0, UR4 ;  /* 0x0000000400007c20 */ /* 0x000fe20008400000 */
[----:B------:R-:W-:Y:S02]  /*ac20*/  IMAD.MOV.U32 R5, RZ, RZ, -0x1 ;  /* 0xffffffffff057424 */ /* 0x000fe400078e00ff */
[----:B------:R-:W-:Y:S01]  /*ac30*/  ISETP.NE.AND.EX P0, PT, R31, RZ, PT, P0 ;  /* 0x000000ff1f00720c */ /* 0x000fe20003f05300 */
[----:B------:R1:W2:Y:S01]  /*ac40*/  F2I.U32.TRUNC.NTZ R13, R0 ;  /* 0x00000000000d7305 */ /* 0x0002a2000020f000 */
[----:B------:R-:W3:Y:S01]  /*ac50*/  LDC R15, c[0x0][0x148] ;  /* 0x00005200ff0f7b82 */ /* 0x000ee20000000800 */
[----:B0-----:R-:W-:-:S02]  /*ac60*/  SHF.R.U64 R12, R4, R6, R3 ;  /* 0x00000006040c7219 */ /* 0x001fc40000001203 */
[----:B------:R-:W-:-:S05]  /*ac70*/  SHF.R.U32.HI R3, RZ, R6, R3 ;  /* 0x00000006ff037219 */ /* 0x000fca0000011603 */
[----:B------:R-:W0:Y:S01]  /*ac80*/  LDC R20, c[0x0][0x600] ;  /* 0x00018000ff147b82 */ /* 0x000e220000000800 */
[-CC-:B-1----:R-:W-:Y:S02]  /*ac90*/  SHF.R.U64 R10, R12, R8.reuse, R3.reuse ;  /* 0x000000080c0a7219 */ /* 0x182fe40000001203 */
[----:B------:R-:W-:-:S05]  /*aca0*/  SHF.R.U32.HI R3, RZ, R8, R3 ;  /* 0x00000008ff037219 */ /* 0x000fca0000011603 */
[----:B------:R-:W1:Y:S01]  /*acb0*/  LDC R21, c[0x0][0x648] ;  /* 0x00019200ff157b82 */ /* 0x000e620000000800 */
[-C--:B--2---:R-:W-:Y:S02]  /*acc0*/  SHF.L.U32 R4, R5, R28.reuse, RZ ;  /* 0x0000001c05047219 */ /* 0x084fe400000006ff */
[-CC-:B------:R-:W-:Y:S02]  /*acd0*/  SHF.R.U64 R14, R10, R28.reuse, R3.reuse ;  /* 0x0000001c0a0e7219 */ /* 0x180fe40000001203 */
[----:B------:R-:W-:Y:S02]  /*ace0*/  SHF.R.U32.HI R5, RZ, R28, R3 ;  /* 0x0000001cff057219 */ /* 0x000fe40000011603 */
[----:B------:R-:W-:Y:S01]  /*acf0*/  LOP3.LUT R153, RZ, R4, RZ, 0x33, !PT ;  /* 0x00000004ff997212 */ /* 0x000fe200078e33ff */
[----:B------:R-:W2:Y:S01]  /*ad00*/  LDC R25, c[0x0][0x638] ;  /* 0x00018e00ff197b82 */ /* 0x000ea20000000800 */
[----:B------:R-:W-:Y:S01]  /*ad10*/  SHF.L.U32 R28, R7, R28, RZ ;  /* 0x0000001c071c7219 */ /* 0x000fe200000006ff */
[----:B------:R-:W-:-:S06]  /*ad20*/  IMAD.MOV.U32 R4, RZ, RZ, R14 ;  /* 0x000000ffff047224 */ /* 0x000fcc00078e000e */
[----:B------:R-:W0:Y:S01]  /*ad30*/  LDC R27, c[0x0][0x610] ;  /* 0x00018400ff1b7b82 */ /* 0x000e220000000800 */
[----:B------:R-:W-:Y:S05]  /*ad40*/  @!P0 BRA `(.L_x_287) ;  /* 0x0000000000288947 */ /* 0x000fea0003800000 */
[----:B------:R-:W5:Y:S02]  /*ad50*/  LDC R3, c[0x0][0x64c] ;  /* 0x00019300ff037b82 */ /* 0x000f640000000800 */
[----:B-----5:R-:W-:-:S05]  /*ad60*/  IADD3 R3, P0, R14, R3, RZ ;  /* 0x000000030e037210 */ /* 0x020fca0007f1e0ff */
        /* <DEDUP_REMOVED lines=8> */
.L_x_287:
[----:B------:R-:W-:Y:S01]  /*adf0*/  ISETP.NE.AND P0, PT, R2, 0x1, PT ;  /* 0x000000010200780c */ /* 0x000fe20003f05270 */
[----:B------:R-:W-:Y:S01]  /*ae00*/  IMAD.MOV R13, RZ, RZ, -R13 ;  /* 0x000000ffff0d7224 */ /* 0x000fe200078e0a0d */
[----:B-1----:R-:W-:Y:S02]  /*ae10*/  SHF.R.U64 R0, R4, R21, R5 ;  /* 0x0000001504007219 */ /* 0x002fe40000001205 */
[----:B------:R-:W-:Y:S02]  /*ae20*/  LOP3.LUT R153, R10, R153, RZ, 0xc0, !PT ;  /* 0x000000990a997212 */ /* 0x000fe400078ec0ff */
[----:B0-----:R-:W-:Y:S01]  /*ae30*/  IADD3 R5, R20, -0x1, RZ ;  /* 0xffffffff14057810 */ /* 0x001fe20007ffe0ff */
[----:B------:R-:W-:Y:S02]  /*ae40*/  IMAD.MOV R3, RZ, RZ, -R0 ;  /* 0x000000ffff037224 */ /* 0x000fe400078e0a00 */
[----:B------:R-:W-:Y:S01]  /*ae50*/  IMAD R153, R28, R0, R153 ;  /* 0x000000001c997224 */ /* 0x000fe200078e0299 */
[----:B------:R-:W-:Y:S01]  /*ae60*/  LOP3.LUT R5, R12, R5, RZ, 0xc0, !PT ;  /* 0x000000050c057212 */ /* 0x000fe200078ec0ff */
[----:B--2---:R-:W-:-:S02]  /*ae70*/  IMAD R0, R3, R25, R14 ;  /* 0x0000001903007224 */ /* 0x004fc400078e020e */
[----:B---3--:R-:W-:Y:S02]  /*ae80*/  @P0 IMAD R26, R15, R13, R24 ;  /* 0x0000000d0f1a0224 */ /* 0x008fe400078e0218 */
[----:B------:R-:W-:Y:S02]  /*ae90*/  IMAD R4, R0, R20, R5 ;  /* 0x0000001400047224 */ /* 0x000fe400078e0205 */
[----:B------:R-:W-:Y:S02]  /*aea0*/  IMAD R153, R153, R27, R26 ;  /* 0x0000001b99997224 */ /* 0x000fe400078e021a */
[----:B------:R-:W-:-:S03]  /*aeb0*/  IMAD.MOV.U32 R3, RZ, RZ, 0x1 ;  /* 0x00000001ff037424 */ /* 0x000fc600078e00ff */
[----:B------:R-:W-:Y:S02]  /*aec0*/  SEL R154, R4, R153, !P0 ;  /* 0x00000099049a7207 */ /* 0x000fe40004000000 */
[----:B------:R-:W-:Y:S02]  /*aed0*/  PRMT R0, R3, 0x7610, R0 ;  /* 0x0000761003007816 */ /* 0x000fe40000000000 */
[----:B------:R-:W-:-:S07]  /*aee0*/  SEL R153, R153, R4, !P0 ;  /* 0x0000000499997207 */ /* 0x000fce0004000000 */
.L_x_285:
[----:B------:R-:W-:-:S13]  /*aef0*/  LOP3.LUT P0, RZ, R0, 0xff, RZ, 0xc0, !PT ;  /* 0x000000ff00ff7812 */ /* 0x000fda000780c0ff */
[----:B------:R-:W-:Y:S05]  /*af00*/  @P0 BRA `(.L_x_288) ;  /* 0xffffff6000bc0947 */ /* 0x000fea000383ffff */
[----:B------:R-:W-:Y:S05]  /*af10*/  EXIT ;  /* 0x000000000000794d */ /* 0x000fea0003800000 */
.L_x_7:
[----:B0-----:R-:W-:Y:S01]  /*af20*/  ULDC.64 UR4, c[0x0][0x650] ;  /* 0x0001940000047ab9 */ /* 0x001fe20000000a00 */
        /* <DEDUP_REMOVED lines=25> */
.L_x_290:
[----:B------:R-:W0:Y:S01]  /*b0c0*/  LDC.64 R28, c[0x0][0x640] ;  /* 0x00019000ff1c7b82 */ /* 0x000e220000000a00 */
[-CC-:B------:R-:W-:Y:S01]  /*b0d0*/  SHF.R.U64 R22, R12, R6.reuse, R13.reuse ;  /* 0x000000060c167219 */ /* 0x180fe2000000120d */
[----:B------:R-:W-:Y:S01]  /*b0e0*/  IMAD.MOV.U32 R30, RZ, RZ, 0x1 ;  /* 0x00000001ff1e7424 */ /* 0x000fe200078e00ff */
[----:B------:R-:W-:Y:S02]  /*b0f0*/  SHF.R.U32.HI R6, RZ, R6, R13 ;  /* 0x00000006ff067219 */ /* 0x000fe4000001160d */
        /* <DEDUP_REMOVED lines=8> */
[----:B0-----:R-:W-:Y:S02]  /*b180*/  ISETP.NE.U32.AND P0, PT, R28, RZ, PT ;  /* 0x000000ff1c00720c */ /* 0x001fe40003f05070 */
[----:B------:R-:W-:Y:S02]  /*b190*/  IADD3 R9, R9, R11, RZ ;  /* 0x0000000b09097210 */ /* 0x000fe40007ffe0ff */
[----:B------:R-:W-:-:S03]  /*b1a0*/  ISETP.NE.AND.EX P0, PT, R29, RZ, PT, P0 ;  /* 0x000000ff1d00720c */ /* 0x000fc60003f05300 */
[----:B------:R-:W0:Y:S01]  /*b1b0*/  LDC R20, c[0x0][0x600] ;  /* 0x00018000ff147b82 */ /* 0x000e220000000800 */
[-CC-:B-1----:R-:W-:Y:S01]  /*b1c0*/  SHF.R.U64 R14, R8, R10.reuse, R9.reuse ;  /* 0x0000000a080e7219 */ /* 0x182fe20000001209 */
[----:B------:R-:W-:Y:S01]  /*b1d0*/  IMAD.MOV.U32 R8, RZ, RZ, -0x1 ;  /* 0xffffffffff087424 */ /* 0x000fe200078e00ff */
[----:B------:R-:W-:-:S05]  /*b1e0*/  SHF.R.U32.HI R9, RZ, R10, R9 ;  /* 0x0000000aff097219 */ /* 0x000fca0000011609 */
[----:B------:R-:W1:Y:S01]  /*b1f0*/  LDC R26, c[0x0][0x648] ;  /* 0x00019200ff1a7b82 */ /* 0x000e620000000800 */
[-CC-:B--2---:R-:W-:Y:S02]  /*b200*/  SHF.R.U64 R21, R14, R12.reuse, R9.reuse ;  /* 0x0000000c0e157219 */ /* 0x184fe40000001209 */
[----:B------:R-:W-:-:S05]  /*b210*/  SHF.R.U32.HI R6, RZ, R12, R9 ;  /* 0x0000000cff067219 */ /* 0x000fca0000011609 */
[----:B------:R-:W2:Y:S01]  /*b220*/  LDC R27, c[0x0][0x638] ;  /* 0x00018e00ff1b7b82 */ /* 0x000ea20000000800 */
[-C--:B---3--:R-:W-:Y:S02]  /*b230*/  SHF.L.U32 R8, R8, R25.reuse, RZ ;  /* 0x0000001908087219 */ /* 0x088fe400000006ff */
[-CC-:B------:R-:W-:Y:S02]  /*b240*/  SHF.R.U64 R23, R21, R25.reuse, R6.reuse ;  /* 0x0000001915177219 */ /* 0x180fe40000001206 */
[----:B------:R-:W-:Y:S02]  /*b250*/  LOP3.LUT R32, RZ, R8, RZ, 0x33, !PT ;  /* 0x00000008ff207212 */ /* 0x000fe400078e33ff */
[----:B------:R-:W-:Y:S01]  /*b260*/  SHF.R.U32.HI R9, RZ, R25, R6 ;  /* 0x00000019ff097219 */ /* 0x000fe20000011606 */
[----:B------:R-:W3:Y:S01]  /*b270*/  LDC R31, c[0x0][0x610] ;  /* 0x00018400ff1f7b82 */ /* 0x000ee20000000800 */
[----:B------:R-:W-:Y:S01]  /*b280*/  IMAD.MOV.U32 R8, RZ, RZ, R23 ;  /* 0x000000ffff087224 */ /* 0x000fe200078e0017 */
[----:B------:R-:W-:Y:S06]  /*b290*/  @!P0 BRA `(.L_x_291) ;  /* 0x0000000000288947 */ /* 0x000fec0003800000 */
        /* <DEDUP_REMOVED lines=10> */
.L_x_291:
[----:B------:R-:W-:Y:S02]  /*b340*/  ISETP.NE.AND P0, PT, R2, 0x1, PT ;  /* 0x000000010200780c */ /* 0x000fe40003f05270 */
[----:B-1----:R-:W-:Y:S01]  /*b350*/  SHF.R.U64 R6, R8, R26, R9 ;  /* 0x0000001a08067219 */ /* 0x002fe20000001209 */
[----:B0-----:R-:W-:Y:S01]  /*b360*/  VIADD R9, R20, 0xffffffff ;  /* 0xffffffff14097836 */ /* 0x001fe20000000000 */
[----:B------:R-:W-:Y:S02]  /*b370*/  SHF.L.U32 R30, R30, R25, RZ ;  /* 0x000000191e1e7219 */ /* 0x000fe400000006ff */
[----:B------:R-:W-:Y:S01]  /*b380*/  LOP3.LUT R5, R21, R32, RZ, 0xc0, !PT ;  /* 0x0000002015057212 */ /* 0x000fe200078ec0ff */
[----:B------:R-:W-:-:S04]  /*b390*/  IMAD.MOV R8, RZ, RZ, -R6 ;  /* 0x000000ffff087224 */ /* 0x000fc800078e0a06 */
[----:B------:R-:W-:Y:S01]  /*b3a0*/  IMAD R6, R30, R6, R5 ;  /* 0x000000061e067224 */ /* 0x000fe200078e0205 */
[----:B------:R-:W-:Y:S01]  /*b3b0*/  LOP3.LUT R5, R14, R9, RZ, 0xc0, !PT ;  /* 0x000000090e057212 */ /* 0x000fe200078ec0ff */
[----:B------:R-:W-:Y:S02]  /*b3c0*/  @P0 IMAD R3, R7, R24, R4 ;  /* 0x0000001807030224 */ /* 0x000fe400078e0204 */
[----:B--2---:R-:W-:Y:S02]  /*b3d0*/  IMAD R4, R8, R27, R23 ;  /* 0x0000001b08047224 */ /* 0x004fe400078e0217 */
[----:B---3--:R-:W-:Y:S02]  /*b3e0*/  IMAD R3, R6, R31, R3 ;  /* 0x0000001f06037224 */ /* 0x008fe400078e0203 */
[----:B------:R-:W-:Y:S02]  /*b3f0*/  IMAD R4, R4, R20, R5 ;  /* 0x0000001404047224 */ /* 0x000fe400078e0205 */
[----:B------:R-:W-:-:S02]  /*b400*/  IMAD.MOV.U32 R8, RZ, RZ, 0x1 ;  /* 0x00000001ff087424 */ /* 0x000fc400078e00ff */
[----:B------:R-:W-:Y:S01]  /*b410*/  IMAD.MOV.U32 R6, RZ, RZ, R22 ;  /* 0x000000ffff067224 */ /* 0x000fe200078e0016 */
[----:B------:R-:W-:Y:S02]  /*b420*/  SEL R21, R4, R3, !P0 ;  /* 0x0000000304157207 */ /* 0x000fe40004000000 */
[----:B------:R-:W-:-:S07]  /*b430*/  SEL R20, R3, R4, !P0 ;  /* 0x0000000403147207 */ /* 0x000fce0004000000 */
.L_x_289:
[----:B------:R-:W-:-:S08]  /*b440*/  NOP ;  /* 0x0000000000007918 */ /* 0x000fd00000000000 */
[----:B------:R-:W0:-:S00]  /*b450*/  USETMAXREG.DEALLOC.CTAPOOL 0x28 ;  /* 0x00000028000079c8 */ /* 0x000e0000080e0500 */
[----:B0-----:R-:W-:-:S13]  /*b460*/  ISETP.NE.AND P0, PT, R0, RZ, PT ;  /* 0x000000ff0000720c */ /* 0x001fda0003f05270 */
[----:B------:R-:W-:Y:S05]  /*b470*/  @P0 EXIT ;  /* 0x000000000000094d */ /* 0x000fea0003800000 */
[----:B------:R-:W-:Y:S01]  /*b480*/  LOP3.LUT P0, RZ, R8, 0xff, RZ, 0xc0, !PT ;  /* 0x000000ff08ff7812 */ /* 0x000fe2000780c0ff */
[----:B------:R-:W-:Y:S01]  /*b490*/  IMAD.MOV.U32 R3, RZ, RZ, RZ ;  /* 0x000000ffff037224 */ /* 0x000fe200078e00ff */
[----:B------:R-:W-:-:S11]  /*b4a0*/  MOV R0, 0x1 ;  /* 0x0000000100007802 */ /* 0x000fd60000000f00 */
[----:B------:R-:W-:Y:S05]  /*b4b0*/  @!P0 BRA `(.L_x_292) ;  /* 0x0000000c00488947 */ /* 0x000fea0003800000 */
[----:B------:R-:W0:Y:S01]  /*b4c0*/  LDC R0, c[0x0][0x28c] ;  /* 0x0000a300ff007b82 */ /* 0x000e220000000800 */
[----:B------:R-:W1:Y:S01]  /*b4d0*/  S2R R11, SR_CgaCtaId ;  /* 0x00000000000b7919 */ /* 0x000e620000008800 */
[----:B------:R-:W-:Y:S01]  /*b4e0*/  ULDC UR5, c[0x0][0x600] ;  /* 0x0001800000057ab9 */ /* 0x000fe20000000800 */
[----:B------:R-:W-:Y:S01]  /*b4f0*/  ULDC UR4, c[0x0][0xc] ;  /* 0x0000030000047ab9 */ /* 0x000fe20000000800 */
[----:B------:R-:W-:Y:S01]  /*b500*/  UIADD3 UR16, UR5, -0x1, URZ ;  /* 0xffffffff05107890 */ /* 0x000fe2000fffe03f */
[----:B------:R-:W-:Y:S01]  /*b510*/  BSSY B0, `(.L_x_292) ;  /* 0x00000cc000007945 */ /* 0x000fe20003800000 */
[----:B------:R-:W-:Y:S01]  /*b520*/  ULDC UR6, c[0x0][0x658] ;  /* 0x0001960000067ab9 */ /* 0x000fe20000000800 */
[----:B------:R-:W-:Y:S01]  /*b530*/  ULDC UR5, c[0x0][0x10] ;  /* 0x0000040000057ab9 */ /* 0x000fe20000000800 */
[----:B------:R-:W-:Y:S01]  /*b540*/  UMOV UR7, 0xffffffff ;  /* 0xffffffff00077882 */ /* 0x000fe20000000000 */
[----:B------:R-:W-:Y:S01]  /*b550*/  UMOV UR8, 0x1 ;  /* 0x0000000100087882 */ /* 0x000fe20000000000 */
[----:B------:R-:W-:Y:S01]  /*b560*/  UIMAD.WIDE.U32 UR4, UR4, UR5, URZ ;  /* 0x00000005040472a5 */ /* 0x000fe2000f8e003f */
[----:B------:R-:W-:Y:S01]  /*b570*/  IMAD.MOV.U32 R9, RZ, RZ, 0x1 ;  /* 0x00000001ff097424 */ /* 0x000fe200078e00ff */
[----:B------:R-:W-:Y:S01]  /*b580*/  USHF.L.U32 UR7, UR7, UR6, URZ ;  /* 0x0000000607077299 */ /* 0x000fe2000800063f */
[----:B------:R-:W-:Y:S01]  /*b590*/  LOP3.LUT R13, R19, 0x2, RZ, 0xfc, !PT ;  /* 0x00000002130d7812 */ /* 0x000fe200078efcff */
[----:B------:R-:W-:-:S02]  /*b5a0*/  USHF.L.U32 UR18, UR8, UR6, URZ ;  /* 0x0000000608127299 */ /* 0x000fc4000800063f */
[----:B------:R-:W-:Y:S01]  /*b5b0*/  ULOP3.LUT UR17, URZ, UR7, URZ, 0x33, !UPT ;  /* 0x000000073f117292 */ /* 0x000fe2000f8e333f */
[----:B------:R-:W-:Y:S01]  /*b5c0*/  ULDC UR6, c[0x0][0x14] ;  /* 0x0000050000067ab9 */ /* 0x000fe20000000800 */
[----:B------:R-:W-:Y:S01]  /*b5d0*/  ULDC.64 UR22, c[0x0][0x198] ;  /* 0x0000660000167ab9 */ /* 0x000fe20000000a00 */
[----:B------:R-:W-:Y:S02]  /*b5e0*/  UIMAD.WIDE.U32 UR20, UR4, UR6, URZ ;  /* 0x00000006041472a5 */ /* 0x000fe4000f8e003f */
[----:B------:R-:W-:Y:S01]  /*b5f0*/  UIMAD UR13, UR5, UR6, URZ ;  /* 0x00000006050d72a4 */ /* 0x000fe2000f8e023f */
[----:B0-----:R-:W-:-:S03]  /*b600*/  VIADD R0, R0, 0x3f ;  /* 0x0000003f00007836 */ /* 0x001fc60000000000 */
[----:B------:R-:W-:Y:S02]  /*b610*/  UIADD3 UR13, UR21, UR13, URZ ;  /* 0x0000000d150d7290 */ /* 0x000fe4000fffe03f */
[----:B------:R-:W-:-:S04]  /*b620*/  SHF.R.S32.HI R3, RZ, 0x1f, R0 ;  /* 0x0000001fff037819 */ /* 0x000fc80000011400 */
[----:B------:R-:W-:Y:S01]  /*b630*/  LEA.HI R8, R3, R0, RZ, 0x6 ;  /* 0x0000000003087211 */ /* 0x000fe200078f30ff */
[C---:B-1----:R-:W-:Y:S02]  /*b640*/  IMAD.SHL.U32 R10, R11.reuse, 0x10, RZ ;  /* 0x000000100b0a7824 */ /* 0x042fe400078e00ff */
[----:B------:R-:W-:Y:S01]  /*b650*/  IMAD.SHL.U32 R11, R11, 0x400, RZ ;  /* 0x000004000b0b7824 */ /* 0x000fe200078e00ff */
[----:B------:R-:W-:Y:S01]  /*b660*/  SHF.R.S32.HI R8, RZ, 0x6, R8 ;  /* 0x00000006ff087819 */ /* 0x000fe20000011408 */
[----:B------:R-:W-:Y:S01]  /*b670*/  IMAD.MOV.U32 R0, RZ, RZ, 0x1 ;  /* 0x00000001ff007424 */ /* 0x000fe200078e00ff */
[----:B------:R-:W-:Y:S01]  /*b680*/  LOP3.LUT R10, R10, 0x70, RZ, 0xc0, !PT ;  /* 0x000000700a0a7812 */ /* 0x000fe200078ec0ff */
[----:B------:R-:W-:Y:S01]  /*b690*/  IMAD.MOV.U32 R3, RZ, RZ, RZ ;  /* 0x000000ffff037224 */ /* 0x000fe200078e00ff */
[----:B------:R-:W-:Y:S01]  /*b6a0*/  LOP3.LUT R11, R11, 0x1c00, RZ, 0xc0, !PT ;  /* 0x00001c000b0b7812 */ /* 0x000fe200078ec0ff */
[----:B------:R-:W-:-:S07]  /*b6b0*/  VIADD R12, R8, 0x1 ;  /* 0x00000001080c7836 */ /* 0x000fce0000000000 */
.L_x_303:
[----:B------:R-:W-:-:S03]  /*b6c0*/  UMOV UR4, 0xffffffff ;  /* 0xffffffff00047882 */ /* 0x000fc60000000000 */
[----:B------:R-:W-:Y:S05]  /*b6d0*/  BRA.DIV UR4, `(.L_x_293) ;  /* 0x0000000e04a87947 */ /* 0x000fea000b800000 */
[----:B------:R-:W-:-:S13]  /*b6e0*/  ELECT P6, URZ, PT ;  /* 0x00000000003f782f */ /* 0x000fda00038c0000 */
.L_x_314:
[----:B------:R-:W0:Y:S01]  /*b6f0*/  LDC R4, c[0x0][0x28c] ;  /* 0x0000a300ff047b82 */ /* 0x000e220000000800 */
[----:B------:R-:W-:Y:S01]  /*b700*/  BSSY B1, `(.L_x_294) ;  /* 0x0000038000017945 */ /* 0x000fe20003800000 */
[----:B0-----:R-:W-:-:S13]  /*b710*/  ISETP.LT.OR P6, PT, R4, 0x1, !P6 ;  /* 0x000000010400780c */ /* 0x001fda00077c1670 */
[----:B------:R-:W-:Y:S05]  /*b720*/  @P6 BRA `(.L_x_295) ;  /* 0x0000000000d46947 */ /* 0x000fea0003800000 */
[----:B------:R-:W-:Y:S01]  /*b730*/  IMAD.SHL.U32 R22, R20, 0x100, RZ ;  /* 0x0000010014167824 */ /* 0x000fe200078e00ff */
[----:B------:R-:W-:Y:S01]  /*b740*/  MOV R24, RZ ;  /* 0x000000ff00187202 */ /* 0x000fe20000000f00 */
[----:B------:R-:W-:Y:S02]  /*b750*/  IMAD R21, R21, 0x80, R10 ;  /* 0x0000008015157824 */ /* 0x000fe400078e020a */
[----:B------:R-:W-:Y:S02]  /*b760*/  IMAD.MOV.U32 R4, RZ, RZ, R12 ;  /* 0x000000ffff047224 */ /* 0x000fe400078e000c */
[----:B------:R-:W-:Y:S02]  /*b770*/  IMAD.MOV.U32 R5, RZ, RZ, R0 ;  /* 0x000000ffff057224 */ /* 0x000fe400078e0000 */
[----:B------:R-:W-:-:S07]  /*b780*/  IMAD.MOV.U32 R14, RZ, RZ, R3 ;  /* 0x000000ffff0e7224 */ /* 0x000fce00078e0003 */
.L_x_298:
[----:B------:R-:W0:Y:S01]  /*b790*/  S2R R20, SR_CgaCtaId ;  /* 0x0000000000147919 */ /* 0x000e220000008800 */
[----:B------:R-:W-:Y:S02]  /*b7a0*/  MOV R7, 0x400 ;  /* 0x0000040000077802 */ /* 0x000fe40000000f00 */
[----:B------:R-:W-:-:S13]  /*b7b0*/  LOP3.LUT P1, RZ, R18, 0x7f, RZ, 0xc0, !PT ;  /* 0x0000007f12ff7812 */ /* 0x000fda000782c0ff */
[----:B------:R-:W1:Y:S01]  /*b7c0*/  @!P1 LDC R15, c[0x0][0x500] ;  /* 0x00014000ff0f9b82 */ /* 0x000e620000000800 */
[----:B0-----:R-:W-:Y:S02]  /*b7d0*/  LEA R23, R20, R7, 0x18 ;  /* 0x0000000714177211 */ /* 0x001fe400078ec0ff */
[----:B------:R-:W-:-:S03]  /*b7e0*/  SHF.L.U32 R7, R5, 0x1f, RZ ;  /* 0x0000001f05077819 */ /* 0x000fc600000006ff */
[----:B------:R-:W-:-:S04]  /*b7f0*/  IMAD R20, R14, 0x8, R23 ;  /* 0x000000080e147824 */ /* 0x000fc800078e0217 */
[----:B------:R-:W0:Y:S02]  /*b800*/  SYNCS.PHASECHK.TRANS64.TRYWAIT P0, [R20+URZ+0x20], R7 ;  /* 0x00002007140075a7 */ /* 0x000e24000800017f */
[----:B01----:R-:W-:Y:S05]  /*b810*/  @!P0 BRA `(.L_x_296) ;  /* 0x0000000c00788947 */ /* 0x003fea0003800000 */
.L_x_315:
[----:B0-----:R-:W-:Y:S01]  /*b820*/  PRMT R7, R13, 0x9910, RZ ;  /* 0x000099100d077816 */ /* 0x001fe200000000ff */
[----:B------:R0:W-:Y:S03]  /*b830*/  @!P1 SYNCS.ARRIVE.TRANS64 RZ, [R20+URZ], R15 ;  /* 0x0000000f14ff99a7 */ /* 0x0001e6000800003f */
[----:B------:R-:W-:-:S13]  /*b840*/  ISETP.NE.AND P0, PT, R7, 0x2, PT ;  /* 0x000000020700780c */ /* 0x000fda0003f05270 */
[----:B0-----:R-:W-:Y:S05]  /*b850*/  @P0 BRA `(.L_x_297) ;  /* 0x0000000000040947 */ /* 0x001fea0003800000 */
[----:B------:R-:W-:Y:S01]  /*b860*/  BPT.TRAP 0x1 ;  /* 0x000000040000795c */ /* 0x000fe20000300000 */
.L_x_297:
[----:B------:R-:W-:Y:S01]  /*b870*/  IMAD R7, R14, 0x2000, R11 ;  /* 0x000020000e077824 */ /* 0x000fe200078e020b */
[----:B------:R-:W-:Y:S01]  /*b880*/  R2UR UR9, R20 ;  /* 0x00000000140972ca */ /* 0x000fe200000e0000 */
[--C-:B------:R-:W-:Y:S01]  /*b890*/  IMAD R15, R14, 0x8000, R23.reuse ;  /* 0x000080000e0f7824 */ /* 0x100fe200078e0217 */
[----:B------:R-:W-:Y:S01]  /*b8a0*/  UIADD3 UR4, UP0, UR22, 0xf0, URZ ;  /* 0x000000f016047890 */ /* 0x000fe2000ff1e03f */
[----:B------:R-:W-:Y:S01]  /*b8b0*/  IMAD R7, R7, 0x2, R23 ;  /* 0x0000000207077824 */ /* 0x000fe200078e0217 */
[----:B------:R-:W-:Y:S01]  /*b8c0*/  R2UR UR11, R22 ;  /* 0x00000000160b72ca */ /* 0x000fe200000e0000 */
[----:B------:R-:W-:Y:S01]  /*b8d0*/  VIADD R4, R4, 0xffffffff ;  /* 0xffffffff04047836 */ /* 0x000fe20000000000 */
[----:B------:R-:W-:Y:S01]  /*b8e0*/  R2UR UR5, R15 ;  /* 0x000000000f0572ca */ /* 0x000fe200000e0000 */
[----:B------:R-:W-:Y:S01]  /*b8f0*/  UIADD3 UR24, UP1, UR22, 0x1f0, URZ ;  /* 0x000001f016187890 */ /* 0x000fe2000ff3e03f */
[----:B------:R-:W-:Y:S01]  /*b900*/  R2UR UR8, R7 ;  /* 0x00000000070872ca */ /* 0x000fe200000e0000 */
[----:B------:R-:W-:Y:S01]  /*b910*/  VIADD R14, R14, 0x1 ;  /* 0x000000010e0e7836 */ /* 0x000fe20000000000 */
[----:B------:R-:W-:Y:S01]  /*b920*/  R2UR UR10, R24 ;  /* 0x00000000180a72ca */ /* 0x000fe200000e0000 */
[----:B------:R-:W-:Y:S01]  /*b930*/  UIADD3.X UR25, URZ, UR23, URZ, UP1, !UPT ;  /* 0x000000173f197290 */ /* 0x000fe20008ffe43f */
[----:B------:R-:W-:Y:S01]  /*b940*/  R2UR UR12, R6 ;  /* 0x00000000060c72ca */ /* 0x000fe200000e0000 */
[----:B------:R-:W-:Y:S01]  /*b950*/  UMOV UR6, 0x0 ;  /* 0x0000000000067882 */ /* 0x000fe20000000000 */
[----:B------:R-:W-:Y:S01]  /*b960*/  R2UR UR19, R21 ;  /* 0x00000000151372ca */ /* 0x000fe200000e0000 */
[----:B------:R-:W-:Y:S01]  /*b970*/  UMOV UR7, 0x10000000 ;  /* 0x1000000000077882 */ /* 0x000fe20000000000 */
[----:B------:R-:W-:Y:S01]  /*b980*/  ISETP.GT.AND P1, PT, R4, 0x1, PT ;  /* 0x000000010400780c */ /* 0x000fe20003f24270 */
[----:B------:R-:W-:Y:S01]  /*b990*/  UMOV UR26, 0xff0000 ;  /* 0x00ff0000001a7882 */ /* 0x000fe20000000000 */
[----:B------:R-:W-:Y:S01]  /*b9a0*/  ISETP.NE.AND P0, PT, R14, 0x4, PT ;  /* 0x000000040e00780c */ /* 0x000fe20003f05270 */
[----:B------:R-:W-:Y:S01]  /*b9b0*/  UIADD3 UR14, UR5, 0x100, URZ ;  /* 0x00000100050e7890 */ /* 0x000fe2000fffe03f */
[----:B------:R-:W-:Y:S01]  /*b9c0*/  VIADD R24, R24, 0x40 ;  /* 0x0000004018187836 */ /* 0x000fe20000000000 */
[----:B------:R-:W-:Y:S01]  /*b9d0*/  UIADD3.X UR5, URZ, UR23, URZ, UP0, !UPT ;  /* 0x000000173f057290 */ /* 0x000fe200087fe43f */
[----:B------:R-:W-:Y:S01]  /*b9e0*/  SEL R20, RZ, 0x1, P0 ;  /* 0x00000001ff147807 */ /* 0x000fe20000000000 */
[----:B------:R-:W-:Y:S01]  /*b9f0*/  UIADD3 UR15, UR8, 0x20100, URZ ;  /* 0x00020100080f7890 */ /* 0x000fe2000fffe03f */
[----:B------:R-:W-:-:S02]  /*ba00*/  SEL R14, R14, RZ, P0 ;  /* 0x000000ff0e0e7207 */ /* 0x000fc40000000000 */
[----:B------:R-:W-:Y:S01]  /*ba10*/  UMOV UR8, UR14 ;  /* 0x0000000e00087c82 */ /* 0x000fe20008000000 */
[----:B------:R-:W-:-:S03]  /*ba20*/  LOP3.LUT R5, R5, R20, RZ, 0x3c, !PT ;  /* 0x0000001405057212 */ /* 0x000fc600078e3cff */
[----:B------:R0:W-:Y:S02]  /*ba30*/  UTMALDG.3D [UR8], [UR4], desc[UR6] ;  /* 0x00000608040075b4 */ /* 0x0001e40008011000 */
[----:B0-----:R-:W-:Y:S01]  /*ba40*/  UMOV UR8, UR15 ;  /* 0x0000000f00087c82 */ /* 0x001fe20008000000 */
[----:B------:R-:W-:Y:S02]  /*ba50*/  UMOV UR11, UR19 ;  /* 0x00000013000b7c82 */ /* 0x000fe40008000000 */
[----:B------:R0:W-:Y:S02]  /*ba60*/  UTMALDG.3D.MULTICAST [UR8], [UR24], UR26, desc[UR6] ;  /* 0x00000608180073b4 */ /* 0x0001e4000801181a */
[----:B0-----:R-:W-:Y:S05]  /*ba70*/  @P1 BRA `(.L_x_298) ;  /* 0xfffffffc00441947 */ /* 0x001fea000383ffff */
.L_x_295:
[----:B------:R-:W-:Y:S05]  /*ba80*/  BSYNC B1 ;  /* 0x0000000000017941 */ /* 0x000fea0003800000 */
.L_x_294:
[----:B------:R-:W-:Y:S01]  /*ba90*/  LOP3.LUT P1, RZ, R9, 0xff, RZ, 0xc0, !PT ;  /* 0x000000ff09ff7812 */ /* 0x000fe2000782c0ff */
[----:B------:R-:W-:Y:S01]  /*baa0*/  ULDC.64 UR4, c[0x0][0x650] ;  /* 0x0001940000047ab9 */ /* 0x000fe20000000a00 */
[----:B------:R-:W-:Y:S01]  /*bab0*/  IADD3 R3, R8, R3, RZ ;  /* 0x0000000308037210 */ /* 0x000fe20007ffe0ff */
[----:B------:R-:W-:Y:S01]  /*bac0*/  BSSY B1, `(.L_x_299) ;  /* 0x000006e000017945 */ /* 0x000fe20003800000 */
[----:B------:R-:W-:Y:S01]  /*bad0*/  IADD3 R16, P2, R16, UR20, RZ ;  /* 0x0000001410107c10 */ /* 0x000fe2000ff5e0ff */
[----:B------:R-:W-:Y:S01]  /*bae0*/  IMAD.MOV.U32 R20, RZ, RZ, -0x1 ;  /* 0xffffffffff147424 */ /* 0x000fe200078e00ff */
[----:B------:R-:W-:Y:S01]  /*baf0*/  ISETP.GT.U32.AND P0, PT, R3, 0x3, PT ;  /* 0x000000030300780c */ /* 0x000fe20003f04070 */
[----:B------:R-:W-:Y:S01]  /*bb00*/  IMAD.MOV.U32 R21, RZ, RZ, -0x1 ;  /* 0xffffffffff157424 */ /* 0x000fe200078e00ff */
[----:B------:R-:W-:Y:S02]  /*bb10*/  SHF.R.U32.HI R4, RZ, 0x2, R3 ;  /* 0x00000002ff047819 */ /* 0x000fe40000011603 */
[----:B------:R-:W-:-:S02]  /*bb20*/  ISETP.LT.U32.AND P0, PT, R8, 0x4, P0 ;  /* 0x000000040800780c */ /* 0x000fc40000701070 */
[----:B------:R-:W-:Y:S01]  /*bb30*/  IADD3.X R17, R17, UR13, RZ, P2, !PT ;  /* 0x0000000d11117c10 */ /* 0x000fe200097fe4ff */
[----:B------:R-:W0:Y:S01]  /*bb40*/  @P1 S2R R6, SR_CgaCtaId ;  /* 0x0000000000061919 */ /* 0x000e220000008800 */
[----:B------:R-:W-:Y:S02]  /*bb50*/  @P1 MOV R5, 0x400 ;  /* 0x0000040000051802 */ /* 0x000fe40000000f00 */
[----:B------:R-:W-:Y:S02]  /*bb60*/  ISETP.GE.U32.AND P2, PT, R16, UR4, PT ;  /* 0x0000000410007c0c */ /* 0x000fe4000bf46070 */
[----:B------:R-:W-:Y:S02]  /*bb70*/  LOP3.LUT R4, R4, 0x1, RZ, 0xc0, !PT ;  /* 0x0000000104047812 */ /* 0x000fe400078ec0ff */
[----:B------:R-:W-:Y:S02]  /*bb80*/  LOP3.LUT R3, R3, 0x3, RZ, 0xc0, !PT ;  /* 0x0000000303037812 */ /* 0x000fe400078ec0ff */
[----:B------:R-:W-:-:S02]  /*bb90*/  PRMT R9, RZ, 0x7610, R9 ;  /* 0x00007610ff097816 */ /* 0x000fc40000000009 */
[----:B0-----:R-:W-:Y:S01]  /*bba0*/  @P1 LEA R5, R6, R5, 0x18 ;  /* 0x0000000506051211 */ /* 0x001fe200078ec0ff */
[----:B------:R-:W-:-:S03]  /*bbb0*/  IMAD.MOV.U32 R6, RZ, RZ, -0x1 ;  /* 0xffffffffff067424 */ /* 0x000fc600078e00ff */
[----:B------:R0:W-:Y:S01]  /*bbc0*/  @P1 SYNCS.ARRIVE.TRANS64.A1T0 RZ, [R5+URZ+0x58], RZ ;  /* 0x000058ff05ff19a7 */ /* 0x0001e2000810003f */
[----:B------:R-:W-:-:S04]  /*bbd0*/  ISETP.NE.U32.AND P1, PT, R4, 0x1, PT ;  /* 0x000000010400780c */ /* 0x000fc80003f25070 */
[----:B------:R-:W-:Y:S02]  /*bbe0*/  ISETP.GT.U32.AND P1, PT, R8, 0x3, !P1 ;  /* 0x000000030800780c */ /* 0x000fe40004f24070 */
[----:B0-----:R-:W-:Y:S02]  /*bbf0*/  SEL R5, RZ, 0x1, !P0 ;  /* 0x00000001ff057807 */ /* 0x001fe40004000000 */
[----:B------:R-:W-:Y:S02]  /*bc00*/  ISETP.GE.U32.AND.EX P0, PT, R17, UR5, PT, P2 ;  /* 0x0000000511007c0c */ /* 0x000fe4000bf06120 */
[----:B------:R-:W-:-:S04]  /*bc10*/  SEL R4, RZ, 0x1, !P1 ;  /* 0x00000001ff047807 */ /* 0x000fc80004800000 */
[----:B------:R-:W-:Y:S02]  /*bc20*/  LOP3.LUT R0, R4, R0, R5, 0x96, !PT ;  /* 0x0000000004007212 */ /* 0x000fe400078e9605 */
[----:B------:R-:W-:-:S05]  /*bc30*/  PRMT R4, RZ, 0x7610, R4 ;  /* 0x00007610ff047816 */ /* 0x000fca0000000004 */
[----:B------:R-:W-:Y:S05]  /*bc40*/  @P0 BRA `(.L_x_300) ;  /* 0x0000000400540947 */ /* 0x000fea0003800000 */
[----:B------:R-:W0:Y:S01]  /*bc50*/  S2R R15, SR_CTAID.X ;  /* 0x00000000000f7919 */ /* 0x000e220000002500 */
[----:B------:R-:W-:Y:S01]  /*bc60*/  ULDC.64 UR4, c[0x0][0x628] ;  /* 0x00018a0000047ab9 */ /* 0x000fe20000000a00 */
[----:B------:R-:W-:Y:S01]  /*bc70*/  ULDC UR7, c[0x0][0x630] ;  /* 0x00018c0000077ab9 */ /* 0x000fe20000000800 */
[----:B------:R-:W-:Y:S01]  /*bc80*/  ISETP.NE.U32.AND P0, PT, RZ, UR4, PT ;  /* 0x00000004ff007c0c */ /* 0x000fe2000bf05070 */
[----:B------:R-:W1:Y:S01]  /*bc90*/  S2R R20, SR_CTAID.Y ;  /* 0x0000000000147919 */ /* 0x000e620000002600 */
[----:B------:R-:W-:Y:S01]  /*bca0*/  ULDC UR8, c[0x0][0x150] ;  /* 0x0000540000087ab9 */ /* 0x000fe20000000800 */
[----:B------:R-:W-:Y:S01]  /*bcb0*/  IMAD.MOV.U32 R4, RZ, RZ, R16 ;  /* 0x000000ffff047224 */ /* 0x000fe200078e0010 */
[----:B------:R-:W-:Y:S01]  /*bcc0*/  ISETP.NE.AND.EX P0, PT, RZ, UR5, PT, P0 ;  /* 0x00000005ff007c0c */ /* 0x000fe2000bf05300 */
[----:B------:R-:W-:Y:S01]  /*bcd0*/  IMAD.MOV.U32 R5, RZ, RZ, R17 ;  /* 0x000000ffff057224 */ /* 0x000fe200078e0011 */
[----:B0-----:R-:W-:-:S11]  /*bce0*/  I2FP.F32.U32 R22, R15 ;  /* 0x0000000f00167245 */ /* 0x001fd60000201000 */
[----:B------:R-:W-:Y:S05]  /*bcf0*/  @!P0 BRA `(.L_x_301) ;  /* 0x0000000000288947 */ /* 0x000fea0003800000 */
[----:B------:R-:W-:Y:S02]  /*bd00*/  ULDC UR6, c[0x0][0x634] ;  /* 0x00018d0000067ab9 */ /* 0x000fe40000000800 */
[----:B------:R-:W-:-:S05]  /*bd10*/  IADD3 R5, P0, R16, UR6, RZ ;  /* 0x0000000610057c10 */ /* 0x000fca000ff1e0ff */
[----:B------:R-:W-:-:S04]  /*bd20*/  IMAD.X R21, RZ, RZ, R17, P0 ;  /* 0x000000ffff157224 */ /* 0x000fc800000e0611 */
[----:B------:R-:W-:-:S04]  /*bd30*/  IMAD.WIDE.U32 R6, R21, UR4, RZ ;  /* 0x0000000415067c25 */ /* 0x000fc8000f8e00ff */
[----:B------:R-:W-:-:S04]  /*bd40*/  IMAD.WIDE.U32 R6, P0, R5, UR5, R6 ;  /* 0x0000000505067c25 */ /* 0x000fc8000f800006 */
[----:B------:R-:W-:-:S04]  /*bd50*/  IMAD.WIDE.U32 R4, R5, UR4, RZ ;  /* 0x0000000405047c25 */ /* 0x000fc8000f8e00ff */
[----:B------:R-:W-:Y:S01]  /*bd60*/  IMAD.MOV.U32 R4, RZ, RZ, R7 ;  /* 0x000000ffff047224 */ /* 0x000fe200078e0007 */
[----:B------:R-:W-:Y:S01]  /*bd70*/  IADD3 RZ, P1, R5, R6, RZ ;  /* 0x0000000605ff7210 */ /* 0x000fe20007f3e0ff */
[----:B------:R-:W-:-:S04]  /*bd80*/  IMAD.X R5, RZ, RZ, RZ, P0 ;  /* 0x000000ffff057224 */ /* 0x000fc800000e06ff */
[----:B------:R-:W-:-:S08]  /*bd90*/  IMAD.WIDE.U32.X R4, R21, UR5, R4, P1 ;  /* 0x0000000515047c25 */ /* 0x000fd000088e0404 */
.L_x_301:
[--C-:B------:R-:W-:Y:S01]  /*bda0*/  SHF.R.U64 R14, R4, UR7, R5.reuse ;  /* 0x00000007040e7c19 */ /* 0x100fe20008001205 */
[----:B------:R-:W-:Y:S01]  /*bdb0*/  FMUL R22, R22, UR8 ;  /* 0x0000000816167c20 */ /* 0x000fe20008400000 */
[----:B------:R-:W-:Y:S01]  /*bdc0*/  SHF.R.U32.HI R4, RZ, UR7, R5 ;  /* 0x00000007ff047c19 */ /* 0x000fe20008011605 */
[----:B------:R-:W0:Y:S01]  /*bdd0*/  LDC R6, c[0x0][0x144] ;  /* 0x00005100ff067b82 */ /* 0x000e220000000800 */
[----:B------:R-:W-:Y:S01]  /*bde0*/  IADD3 R5, P0, RZ, -R14, RZ ;  /* 0x8000000eff057210 */ /* 0x000fe20007f1e0ff */
[----:B------:R-:W-:Y:S01]  /*bdf0*/  ULDC UR6, c[0x0][0x154] ;  /* 0x0000550000067ab9 */ /* 0x000fe20000000800 */
[----:B-1----:R-:W-:Y:S01]  /*be00*/  I2FP.F32.U32 R7, R20 ;  /* 0x0000001400077245 */ /* 0x002fe20000201000 */
[----:B------:R-:W1:Y:S01]  /*be10*/  F2I.U32.TRUNC.NTZ R22, R22 ;  /* 0x0000001600167305 */ /* 0x000e62000020f000 */
[----:B------:R-:W-:Y:S01]  /*be20*/  ULDC.64 UR4, c[0x0][0x620] ;  /* 0x0001880000047ab9 */ /* 0x000fe20000000a00 */
[----:B------:R-:W-:Y:S01]  /*be30*/  IMAD.X R4, RZ, RZ, ~R4, P0 ;  /* 0x000000ffff047224 */ /* 0x000fe200000e0e04 */
[----:B------:R-:W-:Y:S01]  /*be40*/  ISETP.NE.AND P2, PT, R2, 0x1, PT ;  /* 0x000000010200780c */ /* 0x000fe20003f45270 */
[----:B------:R-:W-:Y:S01]  /*be50*/  FMUL R23, R7, UR6 ;  /* 0x0000000607177c20 */ /* 0x000fe20008400000 */
[----:B------:R-:W2:Y:S01]  /*be60*/  LDC R25, c[0x0][0x148] ;  /* 0x00005200ff197b82 */ /* 0x000ea20000000800 */
[----:B------:R-:W-:Y:S01]  /*be70*/  IMAD R4, R4, UR4, RZ ;  /* 0x0000000404047c24 */ /* 0x000fe2000f8e02ff */
[----:B------:R-:W-:-:S02]  /*be80*/  ULDC.64 UR6, c[0x0][0x640] ;  /* 0x0001900000067ab9 */ /* 0x000fc40000000a00 */
[----:B------:R-:W-:Y:S01]  /*be90*/  ISETP.NE.U32.AND P0, PT, RZ, UR6, PT ;  /* 0x00000006ff007c0c */ /* 0x000fe2000bf05070 */
[----:B------:R-:W3:Y:S01]  /*bea0*/  F2I.U32.TRUNC.NTZ R23, R23 ;  /* 0x0000001700177305 */ /* 0x000ee2000020f000 */
[C---:B------:R-:W-:Y:S02]  /*beb0*/  IMAD R7, R5.reuse, UR5, R4 ;  /* 0x0000000505077c24 */ /* 0x040fe4000f8e0204 */
[----:B------:R-:W-:Y:S01]  /*bec0*/  IMAD.WIDE.U32 R4, R5, UR4, R16 ;  /* 0x0000000405047c25 */ /* 0x000fe2000f8e0010 */
[----:B------:R-:W-:Y:S01]  /*bed0*/  ULDC UR4, c[0x0][0x618] ;  /* 0x0001860000047ab9 */ /* 0x000fe20000000800 */
[----:B------:R-:W-:Y:S02]  /*bee0*/  ISETP.NE.AND.EX P0, PT, RZ, UR7, PT, P0 ;  /* 0x00000007ff007c0c */ /* 0x000fe4000bf05300 */
[----:B-1----:R-:W-:Y:S01]  /*bef0*/  IMAD.MOV R22, RZ, RZ, -R22 ;  /* 0x000000ffff167224 */ /* 0x002fe200078e0a16 */
[----:B------:R-:W-:-:S03]  /*bf00*/  IADD3 R5, R5, R7, RZ ;  /* 0x0000000705057210 */ /* 0x000fc60007ffe0ff */
[----:B0-----:R-:W-:Y:S01]  /*bf10*/  IMAD R15, R6, R22, R15 ;  /* 0x00000016060f7224 */ /* 0x001fe200078e020f */
[--C-:B------:R-:W-:Y:S02]  /*bf20*/  SHF.R.U64 R21, R4, UR4, R5.reuse ;  /* 0x0000000404157c19 */ /* 0x100fe40008001205 */
[----:B------:R-:W-:Y:S01]  /*bf30*/  SHF.R.U32.HI R4, RZ, UR4, R5 ;  /* 0x00000004ff047c19 */ /* 0x000fe20008011605 */
[----:B------:R-:W-:Y:S01]  /*bf40*/  ULDC UR4, c[0x0][0x608] ;  /* 0x0001820000047ab9 */ /* 0x000fe20000000800 */
[----:B---3--:R-:W-:Y:S02]  /*bf50*/  IMAD.MOV R6, RZ, RZ, -R23 ;  /* 0x000000ffff067224 */ /* 0x008fe400078e0a17 */
[--C-:B------:R-:W-:Y:S02]  /*bf60*/  SHF.R.U64 R22, R21, UR4, R4.reuse ;  /* 0x0000000415167c19 */ /* 0x100fe40008001204 */
[----:B------:R-:W-:Y:S01]  /*bf70*/  SHF.R.U32.HI R5, RZ, UR4, R4 ;  /* 0x00000004ff057c19 */ /* 0x000fe20008011604 */
[----:B------:R-:W-:Y:S01]  /*bf80*/  ULDC UR4, c[0x0][0x658] ;  /* 0x0001960000047ab9 */ /* 0x000fe20000000800 */
[----:B--2---:R-:W-:-:S02]  /*bf90*/  @P2 IMAD R15, R25, R6, R20 ;  /* 0x00000006190f2224 */ /* 0x004fc400078e0214 */
[--C-:B------:R-:W-:Y:S02]  /*bfa0*/  SHF.R.U64 R20, R22, UR4, R5.reuse ;  /* 0x0000000416147c19 */ /* 0x100fe40008001205 */
[----:B------:R-:W-:-:S03]  /*bfb0*/  SHF.R.U32.HI R23, RZ, UR4, R5 ;  /* 0x00000004ff177c19 */ /* 0x000fc60008011605 */
[----:B------:R-:W-:Y:S02]  /*bfc0*/  IMAD.MOV.U32 R6, RZ, RZ, R20 ;  /* 0x000000ffff067224 */ /* 0x000fe400078e0014 */
[----:B------:R-:W-:Y:S01]  /*bfd0*/  IMAD.MOV.U32 R5, RZ, RZ, R23 ;  /* 0x000000ffff057224 */ /* 0x000fe200078e0017 */
[----:B------:R-:W-:Y:S06]  /*bfe0*/  @!P0 BRA `(.L_x_302) ;  /* 0x00000000002c8947 */ /* 0x000fec0003800000 */
        /* <DEDUP_REMOVED lines=9> */
[----:B------:R-:W-:-:S04]  /*c080*/  IMAD.WIDE.U32.X R4, R23, UR7, R4, P1 ;  /* 0x0000000717047c25 */ /* 0x000fc800088e0404 */
[----:B------:R-:W-:-:S07]  /*c090*/  IMAD.MOV.U32 R6, RZ, RZ, R4 ;  /* 0x000000ffff067224 */ /* 0x000fce00078e0004 */
.L_x_302:
[----:B------:R-:W-:Y:S01]  /*c0a0*/  ULDC UR4, c[0x0][0x648] ;  /* 0x0001920000047ab9 */ /* 0x000fe20000000800 */
[----:B------:R-:W-:Y:S01]  /*c0b0*/  LOP3.LUT R4, R22, UR17, RZ, 0xc0, !PT ;  /* 0x0000001116047c12 */ /* 0x000fe2000f8ec0ff */
[----:B------:R-:W-:Y:S01]  /*c0c0*/  ULDC UR5, c[0x0][0x610] ;  /* 0x0001840000057ab9 */ /* 0x000fe20000000800 */
[----:B------:R-:W-:Y:S01]  /*c0d0*/  SHF.R.U64 R5, R6, UR4, R5 ;  /* 0x0000000406057c19 */ /* 0x000fe20008001205 */
[----:B------:R-:W-:Y:S01]  /*c0e0*/  ULDC UR4, c[0x0][0x638] ;  /* 0x00018e0000047ab9 */ /* 0x000fe20000000800 */
[----:B------:R-:W-:Y:S01]  /*c0f0*/  LOP3.LUT R21, R21, UR16, RZ, 0xc0, !PT ;  /* 0x0000001015157c12 */ /* 0x000fe2000f8ec0ff */
[----:B------:R-:W-:Y:S02]  /*c100*/  IMAD.MOV.U32 R6, RZ, RZ, R14 ;  /* 0x000000ffff067224 */ /* 0x000fe400078e000e */
[----:B------:R-:W-:Y:S02]  /*c110*/  IMAD.MOV R7, RZ, RZ, -R5 ;  /* 0x000000ffff077224 */ /* 0x000fe400078e0a05 */
[----:B------:R-:W-:-:S02]  /*c120*/  IMAD R4, R5, UR18, R4 ;  /* 0x0000001205047c24 */ /* 0x000fc4000f8e0204 */
[----:B------:R-:W-:Y:S01]  /*c130*/  IMAD R20, R7, UR4, R20 ;  /* 0x0000000407147c24 */ /* 0x000fe2000f8e0214 */
[----:B------:R-:W-:Y:S01]  /*c140*/  ULDC UR4, c[0x0][0x600] ;  /* 0x0001800000047ab9 */ /* 0x000fe20000000800 */
[----:B------:R-:W-:Y:S02]  /*c150*/  IMAD R15, R4, UR5, R15 ;  /* 0x00000005040f7c24 */ /* 0x000fe4000f8e020f */
[----:B------:R-:W-:Y:S02]  /*c160*/  IMAD R20, R20, UR4, R21 ;  /* 0x0000000414147c24 */ /* 0x000fe4000f8e0215 */
[----:B------:R-:W-:-:S03]  /*c170*/  IMAD.MOV.U32 R4, RZ, RZ, 0x1 ;  /* 0x00000001ff047424 */ /* 0x000fc600078e00ff */
[----:B------:R-:W-:Y:S02]  /*c180*/  SEL R21, R20, R15, !P2 ;  /* 0x0000000f14157207 */ /* 0x000fe40005000000 */
[----:B------:R-:W-:-:S07]  /*c190*/  SEL R20, R15, R20, !P2 ;  /* 0x000000140f147207 */ /* 0x000fce0005000000 */
.L_x_300:
[----:B------:R-:W-:Y:S05]  /*c1a0*/  BSYNC B1 ;  /* 0x0000000000017941 */ /* 0x000fea0003800000 */
.L_x_299:
[----:B------:R-:W-:-:S13]  /*c1b0*/  LOP3.LUT P0, RZ, R4, 0xff, RZ, 0xc0, !PT ;  /* 0x000000ff04ff7812 */ /* 0x000fda000780c0ff */
[----:B------:R-:W-:Y:S05]  /*c1c0*/  @P0 BRA `(.L_x_303) ;  /* 0xfffffff4003c0947 */ /* 0x000fea000383ffff */
[----:B------:R-:W-:Y:S05]  /*c1d0*/  BSYNC B0 ;  /* 0x0000000000007941 */ /* 0x000fea0003800000 */
.L_x_292:
[----:B------:R-:W-:-:S03]  /*c1e0*/  UMOV UR4, 0xffffffff ;  /* 0xffffffff00047882 */ /* 0x000fc60000000000 */
[----:B------:R-:W-:Y:S05]  /*c1f0*/  BRA.DIV UR4, `(.L_x_304) ;  /* 0x0000000604147947 */ /* 0x000fea000b800000 */
[----:B------:R-:W-:-:S13]  /*c200*/  ELECT P6, URZ, PT ;  /* 0x00000000003f782f */ /* 0x000fda00038c0000 */
.L_x_318:
[----:B------:R-:W-:Y:S04]  /*c210*/  BSSY B0, `(.L_x_305) ;  /* 0x000002b000007945 */ /* 0x000fe80003800000 */
[----:B------:R-:W-:Y:S05]  /*c220*/  @!P6 BRA `(.L_x_306) ;  /* 0x0000000000a4e947 */ /* 0x000fea0003800000 */
[----:B------:R-:W-:-:S04]  /*c230*/  LOP3.LUT R19, R19, 0x2, RZ, 0xfc, !PT ;  /* 0x0000000213137812 */ /* 0x000fc800078efcff */
[----:B------:R-:W-:-:S13]  /*c240*/  ISETP.NE.AND P0, PT, R19, 0x3, PT ;  /* 0x000000031300780c */ /* 0x000fda0003f05270 */
[----:B------:R-:W-:Y:S05]  /*c250*/  @!P0 BRA `(.L_x_307) ;  /* 0x0000000000048947 */ /* 0x000fea0003800000 */
[----:B------:R-:W-:Y:S01]  /*c260*/  BPT.TRAP 0x1 ;  /* 0x000000040000795c */ /* 0x000fe20000300000 */
.L_x_307:
[----:B------:R-:W0:Y:S01]  /*c270*/  S2R R5, SR_CgaCtaId ;  /* 0x0000000000057919 */ /* 0x000e220000008800 */
[----:B------:R-:W-:Y:S02]  /*c280*/  MOV R2, 0x400 ;  /* 0x0000040000027802 */ /* 0x000fe40000000f00 */
[----:B------:R-:W-:Y:S02]  /*c290*/  SHF.L.U32 R4, R0, 0x1f, RZ ;  /* 0x0000001f00047819 */ /* 0x000fe400000006ff */
[----:B0-----:R-:W-:-:S04]  /*c2a0*/  LEA R2, R5, R2, 0x18 ;  /* 0x0000000205027211 */ /* 0x001fc800078ec0ff */
[----:B------:R-:W-:-:S05]  /*c2b0*/  IADD3 R2, R2, 0x20, RZ ;  /* 0x0000002002027810 */ /* 0x000fca0007ffe0ff */
[C---:B------:R-:W-:Y:S02]  /*c2c0*/  IMAD R7, R3.reuse, 0x8, R2 ;  /* 0x0000000803077824 */ /* 0x040fe400078e0202 */
[----:B------:R-:W-:Y:S02]  /*c2d0*/  VIADD R3, R3, 0x1 ;  /* 0x0000000103037836 */ /* 0x000fe40000000000 */
[----:B------:R-:W0:Y:S03]  /*c2e0*/  SYNCS.PHASECHK.TRANS64.TRYWAIT P0, [R7+URZ], R4 ;  /* 0x00000004070075a7 */ /* 0x000e26000800017f */
[----:B------:R-:W-:-:S04]  /*c2f0*/  ISETP.NE.AND P1, PT, R3, 0x4, PT ;  /* 0x000000040300780c */ /* 0x000fc80003f25270 */
[----:B------:R-:W-:Y:S02]  /*c300*/  SEL R5, RZ, 0x1, P1 ;  /* 0x00000001ff057807 */ /* 0x000fe40000800000 */
[----:B------:R-:W-:Y:S02]  /*c310*/  SEL R3, R3, RZ, P1 ;  /* 0x000000ff03037207 */ /* 0x000fe40000800000 */
[----:B------:R-:W-:-:S03]  /*c320*/  LOP3.LUT R6, R0, R5, RZ, 0x3c, !PT ;  /* 0x0000000500067212 */ /* 0x000fc600078e3cff */
[----:B------:R-:W-:Y:S01]  /*c330*/  IMAD R8, R3, 0x8, R2 ;  /* 0x0000000803087824 */ /* 0x000fe200078e0202 */
[----:B------:R-:W-:Y:S01]  /*c340*/  SHF.L.U32 R5, R6, 0x1f, RZ ;  /* 0x0000001f06057819 */ /* 0x000fe200000006ff */
[----:B0-----:R-:W-:Y:S06]  /*c350*/  @!P0 BRA `(.L_x_308) ;  /* 0x0000000000dc8947 */ /* 0x001fec0003800000 */
.L_x_319:
[----:B------:R-:W1:Y:S01]  /*c360*/  SYNCS.PHASECHK.TRANS64.TRYWAIT P0, [R8+URZ], R5 ;  /* 0x00000005080075a7 */ /* 0x000e62000800017f */
[----:B------:R-:W-:-:S05]  /*c370*/  VIADD R0, R3, 0x1 ;  /* 0x0000000103007836 */ /* 0x000fca0000000000 */
[----:B------:R-:W-:-:S04]  /*c380*/  ISETP.NE.AND P1, PT, R0, 0x4, PT ;  /* 0x000000040000780c */ /* 0x000fc80003f25270 */
[----:B------:R-:W-:Y:S02]  /*c390*/  SEL R3, RZ, 0x1, P1 ;  /* 0x00000001ff037807 */ /* 0x000fe40000800000 */
[----:B0-----:R-:W-:Y:S02]  /*c3a0*/  SEL R7, R0, RZ, P1 ;  /* 0x000000ff00077207 */ /* 0x001fe40000800000 */
[----:B------:R-:W-:-:S03]  /*c3b0*/  LOP3.LUT R9, R6, R3, RZ, 0x3c, !PT ;  /* 0x0000000306097212 */ /* 0x000fc600078e3cff */
[----:B------:R-:W-:Y:S01]  /*c3c0*/  IMAD R11, R7, 0x8, R2 ;  /* 0x00000008070b7824 */ /* 0x000fe200078e0202 */
[----:B------:R-:W-:Y:S01]  /*c3d0*/  SHF.L.U32 R6, R9, 0x1f, RZ ;  /* 0x0000001f09067819 */ /* 0x000fe200000006ff */
[----:B-1----:R-:W-:Y:S06]  /*c3e0*/  @!P0 BRA `(.L_x_309) ;  /* 0x0000000000cc8947 */ /* 0x002fec0003800000 */
.L_x_320:
[----:B------:R-:W1:Y:S01]  /*c3f0*/  SYNCS.PHASECHK.TRANS64.TRYWAIT P0, [R11+URZ], R6 ;  /* 0x000000060b0075a7 */ /* 0x000e62000800017f */
[----:B------:R-:W-:-:S05]  /*c400*/  VIADD R0, R7, 0x1 ;  /* 0x0000000107007836 */ /* 0x000fca0000000000 */
[----:B------:R-:W-:-:S04]  /*c410*/  ISETP.NE.AND P1, PT, R0, 0x4, PT ;  /* 0x000000040000780c */ /* 0x000fc80003f25270 */
[----:B------:R-:W-:Y:S02]  /*c420*/  SEL R4, RZ, 0x1, P1 ;  /* 0x00000001ff047807 */ /* 0x000fe40000800000 */
[----:B------:R-:W-:Y:S02]  /*c430*/  SEL R3, R0, RZ, P1 ;  /* 0x000000ff00037207 */ /* 0x000fe40000800000 */
[----:B------:R-:W-:Y:S01]  /*c440*/  LOP3.LUT R0, R9, R4, RZ, 0x3c, !PT ;  /* 0x0000000409007212 */ /* 0x000fe200078e3cff */
[----:B-1----:R-:W-:Y:S06]  /*c450*/  @!P0 BRA `(.L_x_310) ;  /* 0x0000000000c48947 */ /* 0x002fec0003800000 */
.L_x_321:
[----:B------:R-:W-:Y:S01]  /*c460*/  IMAD R3, R3, 0x8, R2 ;  /* 0x0000000803037824 */ /* 0x000fe200078e0202 */
[----:B------:R-:W-:-:S07]  /*c470*/  SHF.L.U32 R0, R0, 0x1f, RZ ;  /* 0x0000001f00007819 */ /* 0x000fce00000006ff */
.L_x_311:
[----:B--2---:R2:W3:Y:S02]  /*c480*/  SYNCS.PHASECHK.TRANS64.TRYWAIT P0, [R3+URZ], R0 ;  /* 0x00000000030075a7 */ /* 0x0044e4000800017f */
[----:B---3--:R-:W-:Y:S05]  /*c490*/  @!P0 NANOSLEEP.SYNCS 0x989680 ;  /* 0x009896800000895d */ /* 0x008fea0003900000 */
[----:B------:R-:W3:Y:S02]  /*c4a0*/  @!P0 SYNCS.PHASECHK.TRANS64 P0, [R3+URZ], R0 ;  /* 0x00000000030085a7 */ /* 0x000ee4000800007f */
[----:B---3--:R-:W-:Y:S05]  /*c4b0*/  @!P0 BRA `(.L_x_311) ;  /* 0xfffffffc00f08947 */ /* 0x008fea000383ffff */
.L_x_306:
[----:B------:R-:W-:Y:S05]  /*c4c0*/  BSYNC B0 ;  /* 0x0000000000007941 */ /* 0x000fea0003800000 */
.L_x_305:
[----:B------:R-:W-:Y:S05]  /*c4d0*/  EXIT ;  /* 0x000000000000794d */ /* 0x000fea0003800000 */
.L_x_21:
[----:B----4-:R4:W0:Y:S02]  /*c4e0*/  SYNCS.PHASECHK.TRANS64.TRYWAIT P1, [R3+URZ], R0 ;  /* 0x00000000030075a7 */ /* 0x010824000802017f */
[----:B0-----:R-:W-:Y:S05]  /*c4f0*/  @!P1 NANOSLEEP.SYNCS 0x989680 ;  /* 0x009896800000995d */ /* 0x001fea0003900000 */
[----:B------:R-:W0:Y:S02]  /*c500*/  @!P1 SYNCS.PHASECHK.TRANS64 P1, [R3+URZ], R0 ;  /* 0x00000000030095a7 */ /* 0x000e24000802007f */
[----:B0-----:R-:W-:Y:S05]  /*c510*/  @!P1 BRA `(.L_x_21) ;  /* 0xfffffffc00f09947 */ /* 0x001fea000383ffff */
[----:B------:R-:W-:Y:S05]  /*c520*/  BRA `(.L_x_20) ;  /* 0xffffff4c00fc7947 */ /* 0x000fea000383ffff */
.L_x_26:
[----:B-1----:R1:W3:Y:S02]  /*c530*/  SYNCS.PHASECHK.TRANS64.TRYWAIT P1, [R5+URZ], R4 ;  /* 0x00000004050075a7 */ /* 0x0022e4000802017f */
[----:B---3--:R-:W-:Y:S05]  /*c540*/  @!P1 NANOSLEEP.SYNCS 0x989680 ;  /* 0x009896800000995d */ /* 0x008fea0003900000 */
[----:B------:R-:W3:Y:S02]  /*c550*/  @!P1 SYNCS.PHASECHK.TRANS64 P1, [R5+URZ], R4 ;  /* 0x00000004050095a7 */ /* 0x000ee4000802007f */
[----:B---3--:R-:W-:Y:S05]  /*c560*/  @!P1 BRA `(.L_x_26) ;  /* 0xfffffffc00f09947 */ /* 0x008fea000383ffff */
[----:B------:R-:W-:Y:S05]  /*c570*/  BRA `(.L_x_25) ;  /* 0xffffff54003c7947 */ /* 0x000fea000383ffff */
.L_x_293:
[----:B------:R-:W-:Y:S01]  /*c580*/  BSSY B1, `(.L_x_312) ;  /* 0x0000006000017945 */ /* 0x000fe20003800000 */
[----:B------:R-:W-:-:S07]  /*c590*/  IMAD.MOV.U32 R15, RZ, RZ, -0x1 ;  /* 0xffffffffff0f7424 */ /* 0x000fce00078e00ff */
[----:B------:R-:W-:Y:S05]  /*c5a0*/  WARPSYNC.COLLECTIVE R15, `(.L_x_313) ;  /* 0x000000000f0c7348 */ /* 0x000fea0003c00000 */
[----:B------:R-:W-:Y:S02]  /*c5b0*/  ELECT P6, UR62, PT ;  /* 0x00000000003e782f */ /* 0x000fe400038c0000 */
[----:B------:R-:W-:Y:S01]  /*c5c0*/  MOV R14, UR62 ;  /* 0x0000003e000e7c02 */ /* 0x000fe20008000f00 */
[----:B------:R-:W-:Y:S10]  /*c5d0*/  ENDCOLLECTIVE ;  /* 0x000000000000791b */ /* 0x000ff40003800000 */
.L_x_313:
[----:B------:R-:W-:Y:S05]  /*c5e0*/  BSYNC B1 ;  /* 0x0000000000017941 */ /* 0x000fea0003800000 */
.L_x_312:
[----:B------:R-:W-:Y:S05]  /*c5f0*/  BRA `(.L_x_314) ;  /* 0xfffffff0003c7947 */ /* 0x000fea000383ffff */
.L_x_296:
[----:B0-----:R0:W1:Y:S02]  /*c600*/  SYNCS.PHASECHK.TRANS64.TRYWAIT P0, [R20+URZ+0x20], R7 ;  /* 0x00002007140075a7 */ /* 0x001064000800017f */
[----:B-1----:R-:W-:Y:S05]  /*c610*/  @!P0 NANOSLEEP.SYNCS 0x989680 ;  /* 0x009896800000895d */ /* 0x002fea0003900000 */
[----:B------:R-:W1:Y:S02]  /*c620*/  @!P0 SYNCS.PHASECHK.TRANS64 P0, [R20+URZ+0x20], R7 ;  /* 0x00002007140085a7 */ /* 0x000e64000800007f */
[----:B-1----:R-:W-:Y:S05]  /*c630*/  @!P0 BRA `(.L_x_296) ;  /* 0xfffffffc00f08947 */ /* 0x002fea000383ffff */
[----:B------:R-:W-:Y:S05]  /*c640*/  BRA `(.L_x_315) ;  /* 0xfffffff000747947 */ /* 0x000fea000383ffff */
.L_x_304:
[----:B------:R-:W-:Y:S01]  /*c650*/  BSSY B0, `(.L_x_316) ;  /* 0x0000006000007945 */ /* 0x000fe20003800000 */
[----:B------:R-:W-:-:S07]  /*c660*/  IMAD.MOV.U32 R15, RZ, RZ, -0x1 ;  /* 0xffffffffff0f7424 */ /* 0x000fce00078e00ff */
[----:B------:R-:W-:Y:S05]  /*c670*/  WARPSYNC.COLLECTIVE R15, `(.L_x_317) ;  /* 0x000000000f0c7348 */ /* 0x000fea0003c00000 */
[----:B------:R-:W-:Y:S02]  /*c680*/  ELECT P6, UR62, PT ;  /* 0x00000000003e782f */ /* 0x000fe400038c0000 */
[----:B------:R-:W-:Y:S01]  /*c690*/  MOV R14, UR62 ;  /* 0x0000003e000e7c02 */ /* 0x000fe20008000f00 */
[----:B------:R-:W-:Y:S10]  /*c6a0*/  ENDCOLLECTIVE ;  /* 0x000000000000791b */ /* 0x000ff40003800000 */
.L_x_317:
[----:B------:R-:W-:Y:S05]  /*c6b0*/  BSYNC B0 ;  /* 0x0000000000007941 */ /* 0x000fea0003800000 */
.L_x_316:
[----:B------:R-:W-:Y:S05]  /*c6c0*/  BRA `(.L_x_318) ;  /* 0xfffffff800d07947 */ /* 0x000fea000383ffff */
.L_x_308:
[----:B0-----:R0:W1:Y:S02]  /*c6d0*/  SYNCS.PHASECHK.TRANS64.TRYWAIT P0, [R7+URZ], R4 ;  /* 0x00000004070075a7 */ /* 0x001064000800017f */
[----:B-1----:R-:W-:Y:S05]  /*c6e0*/  @!P0 NANOSLEEP.SYNCS 0x989680 ;  /* 0x009896800000895d */ /* 0x002fea0003900000 */
[----:B------:R-:W1:Y:S02]  /*c6f0*/  @!P0 SYNCS.PHASECHK.TRANS64 P0, [R7+URZ], R4 ;  /* 0x00000004070085a7 */ /* 0x000e64000800007f */
[----:B-1----:R-:W-:Y:S05]  /*c700*/  @!P0 BRA `(.L_x_308) ;  /* 0xfffffffc00f08947 */ /* 0x002fea000383ffff */
[----:B------:R-:W-:Y:S05]  /*c710*/  BRA `(.L_x_319) ;  /* 0xfffffffc00107947 */ /* 0x000fea000383ffff */
.L_x_309:
[----:B0-----:R0:W1:Y:S02]  /*c720*/  SYNCS.PHASECHK.TRANS64.TRYWAIT P0, [R8+URZ], R5 ;  /* 0x00000005080075a7 */ /* 0x001064000800017f */
[----:B-1----:R-:W-:Y:S05]  /*c730*/  @!P0 NANOSLEEP.SYNCS 0x989680 ;  /* 0x009896800000895d */ /* 0x002fea0003900000 */
[----:B------:R-:W1:Y:S02]  /*c740*/  @!P0 SYNCS.PHASECHK.TRANS64 P0, [R8+URZ], R5 ;  /* 0x00000005080085a7 */ /* 0x000e64000800007f */
[----:B-1----:R-:W-:Y:S05]  /*c750*/  @!P0 BRA `(.L_x_309) ;  /* 0xfffffffc00f08947 */ /* 0x002fea000383ffff */
[----:B------:R-:W-:Y:S05]  /*c760*/  BRA `(.L_x_320) ;  /* 0xfffffffc00207947 */ /* 0x000fea000383ffff */
.L_x_310:
[----:B-1----:R1:W2:Y:S02]  /*c770*/  SYNCS.PHASECHK.TRANS64.TRYWAIT P0, [R11+URZ], R6 ;  /* 0x000000060b0075a7 */ /* 0x0022a4000800017f */
[----:B--2---:R-:W-:Y:S05]  /*c780*/  @!P0 NANOSLEEP.SYNCS 0x989680 ;  /* 0x009896800000895d */ /* 0x004fea0003900000 */
[----:B------:R-:W2:Y:S02]  /*c790*/  @!P0 SYNCS.PHASECHK.TRANS64 P0, [R11+URZ], R6 ;  /* 0x000000060b0085a7 */ /* 0x000ea4000800007f */
[----:B--2---:R-:W-:Y:S05]  /*c7a0*/  @!P0 BRA `(.L_x_310) ;  /* 0xfffffffc00f08947 */ /* 0x004fea000383ffff */
[----:B------:R-:W-:Y:S05]  /*c7b0*/  BRA `(.L_x_321) ;  /* 0xfffffffc00287947 */ /* 0x000fea000383ffff */
.L_x_322:
[----:B------:R-:W-:-:S00]  /*c7c0*/  BRA `(.L_x_322) ;  /* 0xfffffffc00fc7947 */ /* 0x000fc0000383ffff */
[----:B------:R-:W-:-:S00]  /*c7d0*/  NOP ;  /* 0x0000000000007918 */ /* 0x000fc00000000000 */
        /* <DEDUP_REMOVED lines=10> */
.L_x_323:


//--------------------- .nv.global.init           --------------------------
	.section	.nv.global.init,"aw",@progbits
.nv.global.init:
	.type		$str$22,@object
	.size		$str$22,($str$23 - $str$22)
$str$22:
        /*0000*/ 	.byte	0x6b, 0x5f, 0x74, 0x69, 0x6c, 0x65, 0x5f, 0x63, 0x6f, 0x75, 0x6e, 0x74, 0x20, 0x3e, 0x3d, 0x20
        /*0010*/ 	.byte	0x31, 0x00
	.type		$str$23,@object
	.size		$str$23,(__unnamed_1 - $str$23)
$str$23:
        /*0012*/ 	.byte	0x2f, 0x74, 0x6d, 0x70, 0x2f, 0x63, 0x75, 0x74, 0x6c, 0x61, 0x73, 0x73, 0x5f, 0x73, 0x77, 0x65
        /*0022*/ 	.byte	0x65, 0x70, 0x5f, 0x73, 0x72, 0x63, 0x2f, 0x69, 0x6e, 0x63, 0x6c, 0x75, 0x64, 0x65, 0x2f, 0x63
        /*0032*/ 	.byte	0x75, 0x74, 0x6c, 0x61, 0x73, 0x73, 0x2f, 0x67, 0x65, 0x6d, 0x6d, 0x2f, 0x63, 0x6f, 0x6c, 0x6c
        /*0042*/ 	.byte	0x65, 0x63, 0x74, 0x69, 0x76, 0x65, 0x2f, 0x73, 0x6d, 0x39, 0x30, 0x5f, 0x6d, 0x6d, 0x61, 0x5f
        /*0052*/ 	.byte	0x74, 0x6d, 0x61, 0x5f, 0x67, 0x6d, 0x6d, 0x61, 0x5f, 0x73, 0x73, 0x5f, 0x77, 0x61, 0x72, 0x70
        /*0062*/ 	.byte	0x73, 0x70, 0x65, 0x63, 0x69, 0x61, 0x6c, 0x69, 0x7a, 0x65, 0x64, 0x2e, 0x68, 0x70, 0x70, 0x00
	.type		__unnamed_1,@object
	.size		__unnamed_1,(.L_0 - __unnamed_1)
__unnamed_1:
        /*0072*/ 	.byte	0x76, 0x6f, 0x69, 0x64, 0x20, 0x63, 0x75, 0x74, 0x6c, 0x61, 0x73, 0x73, 0x3a, 0x3a, 0x67, 0x65
        /* <DEDUP_REMOVED lines=181> */
        /*0bd2*/ 	.byte	0x00
.L_0:


//--------------------- .nv.shared._ZN7cutlass13device_kernelINS_4gemm6kernel13GemmUniversalIN4cute5tupleIJiiiiEEENS1_10collective13CollectiveMmaINS1_34MainloopSm90TmaGmmaWarpSpecializedILi4ENS5_IJNS4_1CILi8EEENSA_ILi1EEESC_EEENS1_35KernelTmaWarpSpecializedCooperativeEEENS5_IJNSA_ILi256EEENSA_ILi128EEENSA_ILi64EEEEEENS_10bfloat16_tENS5_IJlSC_lEEESK_SL_NS4_8TiledMMAINS4_8MMA_AtomIJNS4_4SM904GMMA28MMA_64x128x16_F32BF16BF16_SSILNSP_5MajorE0ELSR_0ELNSP_7ScaleInE1ELSS_1EEEEEENS4_6LayoutINS5_IJNSA_ILi2EEESC_SC_EEENS5_IJSC_NSA_ILi0EEESY_EEEEENS5_IJNS4_10UnderscoreES11_S11_EEEEENS4_13SM90_TMA_LOADENS4_14ComposedLayoutINS4_7SwizzleILi3ELi4ELi3EEENS4_18smem_ptr_flag_bitsILi16EEENSV_INS5_IJSB_SI_EEENS5_IJSI_SC_EEEEEEEvNS4_8identityENS4_23SM90_TMA_LOAD_MULTICASTES1D_vS1E_EENS_8epilogue10collective6detail29Sm90TmaWarpSpecializedAdapterINS1I_15DefaultEpilogueISK_SL_SL_NS1H_6thread17LinearCombinationISK_Li1EffLNS1M_9ScaleType4KindE0ELNS_15FloatRoundStyleE2ESK_EENS1_15EpilogueDefaultEEEEEvvEEEEvNT_6ParamsE --------------------------
	.section	.nv.shared._ZN7cutlass13device_kernelINS_4gemm6kernel13GemmUniversalIN4cute5tupleIJiiiiEEENS1_10collective13CollectiveMmaINS1_34MainloopSm90TmaGmmaWarpSpecializedILi4ENS5_IJNS4_1CILi8EEENSA_ILi1EEESC_EEENS1_35KernelTmaWarpSpecializedCooperativeEEENS5_IJNSA_ILi256EEENSA_ILi128EEENSA_ILi64EEEEEENS_10bfloat16_tENS5_IJlSC_lEEESK_SL_NS4_8TiledMMAINS4_8MMA_AtomIJNS4_4SM904GMMA28MMA_64x128x16_F32BF16BF16_SSILNSP_5MajorE0ELSR_0ELNSP_7ScaleInE1ELSS_1EEEEEENS4_6LayoutINS5_IJNSA_ILi2EEESC_SC_EEENS5_IJSC_NSA_ILi0EEESY_EEEEENS5_IJNS4_10UnderscoreES11_S11_EEEEENS4_13SM90_TMA_LOADENS4_14ComposedLayoutINS4_7SwizzleILi3ELi4ELi3EEENS4_18smem_ptr_flag_bitsILi16EEENSV_INS5_IJSB_SI_EEENS5_IJSI_SC_EEEEEEEvNS4_8identityENS4_23SM90_TMA_LOAD_MULTICASTES1D_vS1E_EENS_8epilogue10collective6detail29Sm90TmaWarpSpecializedAdapterINS1I_15DefaultEpilogueISK_SL_SL_NS1H_6thread17LinearCombinationISK_Li1EffLNS1M_9ScaleType4KindE0ELNS_15FloatRoundStyleE2ESK_EENS1_15EpilogueDefaultEEEEEvvEEEEvNT_6ParamsE,"aw",@nobits
	.sectionflags	@""
	.align	16
	.zero		1024


//--------------------- .nv.shared.reserved.0     --------------------------
	.section	.nv.shared.reserved.0,"aw",@nobits
	.weak		__nv_reservedSMEM_offset_0_alias
	.size		__nv_reservedSMEM_offset_0_alias, 0, 0
	.other		__nv_reservedSMEM_offset_0_alias,@"STO_CUDA_RESERVED_SHARED STV_DEFAULT"
__nv_reservedSMEM_offset_0_alias:
	.zero		0


//--------------------- .nv.global                --------------------------
	.section	.nv.global,"aw",@nobits
.nv.global:
	.type		_ZN40_INTERNAL_ac4681ff_4_k_cu_7ad894e0_270884cute1_E,@object
	.size		_ZN40_INTERNAL_ac4681ff_4_k_cu_7ad894e0_270884cute1_E,(_ZN40_INTERNAL_ac4681ff_4_k_cu_7ad894e0_270884cuda3std3__45__cpo6cbeginE - _ZN40_INTERNAL_ac4681ff_4_k_cu_7ad894e0_270884cute1_E)
_ZN40_INTERNAL_ac4681ff_4_k_cu_7ad894e0_270884cute1_E:
	.zero		1
	.type		_ZN40_INTERNAL_ac4681ff_4_k_cu_7ad894e0_270884cuda3std3__45__cpo6cbeginE,@object
	.size		_ZN40_INTERNAL_ac4681ff_4_k_cu_7ad894e0_270884cuda3std3__45__cpo6cbeginE,(_ZN40_INTERNAL_ac4681ff_4_k_cu_7ad894e0_270884cuda3std3__48in_placeE - _ZN40_INTERNAL_ac4681ff_4_k_cu_7ad894e0_270884cuda3std3__45__cpo6cbeginE)
_ZN40_INTERNAL_ac4681ff_4_k_cu_7ad894e0_270884cuda3std3__45__cpo6cbeginE:
	.zero		1
	.type		_ZN40_INTERNAL_ac4681ff_4_k_cu_7ad894e0_270884cuda3std3__48in_placeE,@object
	.size		_ZN40_INTERNAL_ac4681ff_4_k_cu_7ad894e0_270884cuda3std3__48in_placeE,(_ZN40_INTERNAL_ac4681ff_4_k_cu_7ad894e0_270884cuda3std6ranges3__45__cpo9iter_moveE - _ZN40_INTERNAL_ac4681ff_4_k_cu_7ad894e0_270884cuda3std3__48in_placeE)
_ZN40_INTERNAL_ac4681ff_4_k_cu_7ad894e0_270884cuda3std3__48in_placeE:
	.zero		1
	.type		_ZN40_INTERNAL_ac4681ff_4_k_cu_7ad894e0_270884cuda3std6ranges3__45__cpo9iter_moveE,@object
	.size		_ZN40_INTERNAL_ac4681ff_4_k_cu_7ad894e0_270884cuda3std6ranges3__45__cpo9iter_moveE,(_ZN40_INTERNAL_ac4681ff_4_k_cu_7ad894e0_270884cuda3std3__45__cpo5beginE - _ZN40_INTERNAL_ac4681ff_4_k_cu_7ad894e0_270884cuda3std6ranges3__45__cpo9iter_moveE)
_ZN40_INTERNAL_ac4681ff_4_k_cu_7ad894e0_270884cuda3std6ranges3__45__cpo9iter_moveE:
	.zero		1
	.type		_ZN40_INTERNAL_ac4681ff_4_k_cu_7ad894e0_270884cuda3std3__45__cpo5beginE,@object
	.size		_ZN40_INTERNAL_ac4681ff_4_k_cu_7ad894e0_270884cuda3std3__45__cpo5beginE,(_ZN40_INTERNAL_ac4681ff_4_k_cu_7ad894e0_270884cuda3std3__442_GLOBAL__N__ac4681ff_4_k_cu_7ad894e0_270886ignoreE - _ZN40_INTERNAL_ac4681ff_4_k_cu_7ad894e0_270884cuda3std3__45__cpo5beginE)
_ZN40_INTERNAL_ac4681ff_4_k_cu_7ad894e0_270884cuda3std3__45__cpo5beginE:
	.zero		1
	.type		_ZN40_INTERNAL_ac4681ff_4_k_cu_7ad894e0_270884cuda3std3__442_GLOBAL__N__ac4681ff_4_k_cu_7ad894e0_270886ignoreE,@object
	.size		_ZN40_INTERNAL_ac4681ff_4_k_cu_7ad894e0_270884cuda3std3__442_GLOBAL__N__ac4681ff_4_k_cu_7ad894e0_270886ignoreE,(_ZN40_INTERNAL_ac4681ff_4_k_cu_7ad894e0_270884cute7productE - _ZN40_INTERNAL_ac4681ff_4_k_cu_7ad894e0_270884cuda3std3__442_GLOBAL__N__ac4681ff_4_k_cu_7ad894e0_270886ignoreE)
_ZN40_INTERNAL_ac4681ff_4_k_cu_7ad894e0_270884cuda3std3__442_GLOBAL__N__ac4681ff_4_k_cu_7ad894e0_270886ignoreE:
	.zero		1
	.type		_ZN40_INTERNAL_ac4681ff_4_k_cu_7ad894e0_270884cute7productE,@object
	.size		_ZN40_INTERNAL_ac4681ff_4_k_cu_7ad894e0_270884cute7productE,(_ZN40_INTERNAL_ac4681ff_4_k_cu_7ad894e0_270884cuda3std3__45__cpo3endE - _ZN40_INTERNAL_ac4681ff_4_k_cu_7ad894e0_270884cute7productE)
_ZN40_INTERNAL_ac4681ff_4_k_cu_7ad894e0_270884cute7productE:
	.zero		1
	.type		_ZN40_INTERNAL_ac4681ff_4_k_cu_7ad894e0_270884cuda3std3__45__cpo3endE,@object
	.size		_ZN40_INTERNAL_ac4681ff_4_k_cu_7ad894e0_270884cuda3std3__45__cpo3endE,(_ZN40_INTERNAL_ac4681ff_4_k_cu_7ad894e0_270884cuda3std3__419piecewise_constructE - _ZN40_INTERNAL_ac4681ff_4_k_cu_7ad894e0_270884cuda3std3__45__cpo3endE)
_ZN40_INTERNAL_ac4681ff_4_k_cu_7ad894e0_270884cuda3std3__45__cpo3endE:
	.zero		1
	.type		_ZN40_INTERNAL_ac4681ff_4_k_cu_7ad894e0_270884cuda3std3__419piecewise_constructE,@object
	.size		_ZN40_INTERNAL_ac4681ff_4_k_cu_7ad894e0_270884cuda3std3__419piecewise_constructE,(_ZN40_INTERNAL_ac4681ff_4_k_cu_7ad894e0_270884cuda3std3__45__cpo4cendE - _ZN40_INTERNAL_ac4681ff_4_k_cu_7ad894e0_270884cuda3std3__419piecewise_constructE)
_ZN40_INTERNAL_ac4681ff_4_k_cu_7ad894e0_270884cuda3std3__419piecewise_constructE:
	.zero		1
	.type		_ZN40_INTERNAL_ac4681ff_4_k_cu_7ad894e0_270884cuda3std3__45__cpo4cendE,@object
	.size		_ZN40_INTERNAL_ac4681ff_4_k_cu_7ad894e0_270884cuda3std3__45__cpo4cendE,(_ZN40_INTERNAL_ac4681ff_4_k_cu_7ad894e0_270884cuda3std6ranges3__45__cpo4swapE - _ZN40_INTERNAL_ac4681ff_4_k_cu_7ad894e0_270884cuda3std3__45__cpo4cendE)
_ZN40_INTERNAL_ac4681ff_4_k_cu_7ad894e0_270884cuda3std3__45__cpo4cendE:
	.zero		1
	.type		_ZN40_INTERNAL_ac4681ff_4_k_cu_7ad894e0_270884cuda3std6ranges3__45__cpo4swapE,@object
	.size		_ZN40_INTERNAL_ac4681ff_4_k_cu_7ad894e0_270884cuda3std6ranges3__45__cpo4swapE,(.L_8 - _ZN40_INTERNAL_ac4681ff_4_k_cu_7ad894e0_270884cuda3std6ranges3__45__cpo4swapE)
_ZN40_INTERNAL_ac4681ff_4_k_cu_7ad894e0_270884cuda3std6ranges3__45__cpo4swapE:
	.zero		1
.L_8:


//--------------------- .nv.constant0._ZN7cutlass13device_kernelINS_4gemm6kernel13GemmUniversalIN4cute5tupleIJiiiiEEENS1_10collective13CollectiveMmaINS1_34MainloopSm90TmaGmmaWarpSpecializedILi4ENS5_IJNS4_1CILi8EEENSA_ILi1EEESC_EEENS1_35KernelTmaWarpSpecializedCooperativeEEENS5_IJNSA_ILi256EEENSA_ILi128EEENSA_ILi64EEEEEENS_10bfloat16_tENS5_IJlSC_lEEESK_SL_NS4_8TiledMMAINS4_8MMA_AtomIJNS4_4SM904GMMA28MMA_64x128x16_F32BF16BF16_SSILNSP_5MajorE0ELSR_0ELNSP_7ScaleInE1ELSS_1EEEEEENS4_6LayoutINS5_IJNSA_ILi2EEESC_SC_EEENS5_IJSC_NSA_ILi0EEESY_EEEEENS5_IJNS4_10UnderscoreES11_S11_EEEEENS4_13SM90_TMA_LOADENS4_14ComposedLayoutINS4_7SwizzleILi3ELi4ELi3EEENS4_18smem_ptr_flag_bitsILi16EEENSV_INS5_IJSB_SI_EEENS5_IJSI_SC_EEEEEEEvNS4_8identityENS4_23SM90_TMA_LOAD_MULTICASTES1D_vS1E_EENS_8epilogue10collective6detail29Sm90TmaWarpSpecializedAdapterINS1I_15DefaultEpilogueISK_SL_SL_NS1H_6thread17LinearCombinationISK_Li1EffLNS1M_9ScaleType4KindE0ELNS_15FloatRoundStyleE2ESK_EENS1_15EpilogueDefaultEEEEEvvEEEEvNT_6ParamsE --------------------------
	.section	.nv.constant0._ZN7cutlass13device_kernelINS_4gemm6kernel13GemmUniversalIN4cute5tupleIJiiiiEEENS1_10collective13CollectiveMmaINS1_34MainloopSm90TmaGmmaWarpSpecializedILi4ENS5_IJNS4_1CILi8EEENSA_ILi1EEESC_EEENS1_35KernelTmaWarpSpecializedCooperativeEEENS5_IJNSA_ILi256EEENSA_ILi128EEENSA_ILi64EEEEEENS_10bfloat16_tENS5_IJlSC_lEEESK_SL_NS4_8TiledMMAINS4_8MMA_AtomIJNS4_4SM904GMMA28MMA_64x128x16_F32BF16BF16_SSILNSP_5MajorE0ELSR_0ELNSP_7ScaleInE1ELSS_1EEEEEENS4_6LayoutINS5_IJNSA_ILi2EEESC_SC_EEENS5_IJSC_NSA_ILi0EEESY_EEEEENS5_IJNS4_10UnderscoreES11_S11_EEEEENS4_13SM90_TMA_LOADENS4_14ComposedLayoutINS4_7SwizzleILi3ELi4ELi3EEENS4_18smem_ptr_flag_bitsILi16EEENSV_INS5_IJSB_SI_EEENS5_IJSI_SC_EEEEEEEvNS4_8identityENS4_23SM90_TMA_LOAD_MULTICASTES1D_vS1E_EENS_8epilogue10collective6detail29Sm90TmaWarpSpecializedAdapterINS1I_15DefaultEpilogueISK_SL_SL_NS1H_6thread17LinearCombinationISK_Li1EffLNS1M_9ScaleType4KindE0ELNS_15FloatRoundStyleE2ESK_EENS1_15EpilogueDefaultEEEEEvvEEEEvNT_6ParamsE,"a",@progbits
	.sectionflags	@""
	.align	4
.nv.constant0._ZN7cutlass13device_kernelINS_4gemm6kernel13GemmUniversalIN4cute5tupleIJiiiiEEENS1_10collective13CollectiveMmaINS1_34MainloopSm90TmaGmmaWarpSpecializedILi4ENS5_IJNS4_1CILi8EEENSA_ILi1EEESC_EEENS1_35KernelTmaWarpSpecializedCooperativeEEENS5_IJNSA_ILi256EEENSA_ILi128EEENSA_ILi64EEEEEENS_10bfloat16_tENS5_IJlSC_lEEESK_SL_NS4_8TiledMMAINS4_8MMA_AtomIJNS4_4SM904GMMA28MMA_64x128x16_F32BF16BF16_SSILNSP_5MajorE0ELSR_0ELNSP_7ScaleInE1ELSS_1EEEEEENS4_6LayoutINS5_IJNSA_ILi2EEESC_SC_EEENS5_IJSC_NSA_ILi0EEESY_EEEEENS5_IJNS4_10UnderscoreES11_S11_EEEEENS4_13SM90_TMA_LOADENS4_14ComposedLayoutINS4_7SwizzleILi3ELi4ELi3EEENS4_18smem_ptr_flag_bitsILi16EEENSV_INS5_IJSB_SI_EEENS5_IJSI_SC_EEEEEEEvNS4_8identityENS4_23SM90_TMA_LOAD_MULTICASTES1D_vS1E_EENS_8epilogue10collective6detail29Sm90TmaWarpSpecializedAdapterINS1I_15DefaultEpilogueISK_SL_SL_NS1H_6thread17LinearCombinationISK_Li1EffLNS1M_9ScaleType4KindE0ELNS_15FloatRoundStyleE2ESK_EENS1_15EpilogueDefaultEEEEEvvEEEEvNT_6ParamsE:
	.zero		1664


//--------------------- SYMBOLS --------------------------

	.type		.nv.reservedSmem.offset0,@object
	.size		.nv.reservedSmem.offset0,0x4
	.type		__assertfail,@function
